	.target	sm_90a

	.elftype	@"ET_EXEC"


//--------------------- .note.nv.tkinfo           --------------------------
	.section	.note.nv.tkinfo,"",@"SHT_NOTE"
	.sectionflags	@"SHF_NOTE_NV_TKINFO"
	.tkinfo
        /*0018*/ 	.word	0x00000002
        /*0030*/ 	.string	""
        /*0030*/ 	.string	"ptxas"
        /*0030*/ 	.string	"Cuda compilation tools, release 13.0, V13.0.88"
        /*0030*/ 	.string	"Build cuda_13.0.r13.0/compiler.36424714_0"
        /*0030*/ 	.string	"-arch sm_90a -m 64 "



//--------------------- .note.nv.cuinfo           --------------------------
	.section	.note.nv.cuinfo,"",@"SHT_NOTE"
	.sectionflags	@"SHF_NOTE_NV_CUINFO"
        /*0018*/ 	.short	0x0002
        /*001a*/ 	.short	0x005a
        /*001c*/ 	.short	0x0082
	.zero		2


//--------------------- .nv.info                  --------------------------
	.section	.nv.info,"",@"SHT_CUDA_INFO"
	.align	4


	//----- nvinfo : EIATTR_REGCOUNT
	.align		4
        /*0000*/ 	.byte	0x04, 0x2f
        /*0002*/ 	.short	(.L_12 - .L_11)
	.align		4
.L_11:
        /*0004*/ 	.word	index@(_ZN7cutlass13device_kernelINS_4gemm6kernel13GemmUniversalIN4cute5tupleIJiiiiEEENS1_10collective13CollectiveMmaINS1_40MainloopSm90TmaGmmaWarpSpecializedSparseILi2ENS5_IJNS4_1CILi1EEESB_SB_EEENS1_35KernelTmaWarpSpecializedCooperativeEEENS5_IJNSA_ILi256EEESF_NSA_ILi128EEEEEENS_6half_tENS5_IJNS4_6LayoutINS5_IJiNS5_IJNSA_ILi2EEEiEEEiEEENS5_IJlNS5_IJSB_SK_EEElEEEEENSJ_INS5_IJNS5_IJNS5_IJNSA_ILi8EEESK_NSA_ILi4EEEEEEiEEENS5_IJNS5_IJNSA_ILi16EEESK_SR_EEEiEEEiEEENS5_IJNS5_IJNS5_IJSG_SU_NSA_ILi2048EEEEEENSA_ILi8192EEEEEENS5_IJNS5_IJSB_NSA_ILi1024EEENSA_ILi32EEEEEElEEElEEEEEEEESI_NS5_IJlSB_lEEENS4_8TiledMMAINS4_8MMA_AtomIJNS4_4SM904GMMA6SPARSE27GMMA_64x256x32_F32F16F16_SSILNS1D_5MajorE0ELS1G_0ELNS1D_7ScaleInE1ELS1H_1ELNS1D_9SparseSelE0EEEEEENSJ_INS5_IJSK_SB_SB_EEENS5_IJSB_NSA_ILi0EEES1M_EEEEENS5_IJNS4_10UnderscoreES1P_S1P_EEEEENS4_13SM90_TMA_LOADENS4_14ComposedLayoutINS4_7SwizzleILi3ELi4ELi3EEENS4_25smem_sparse_ptr_flag_bitsILi2ELi16EEENSJ_INS5_IJNS5_IJSB_SQ_EEENS5_IJSK_NSA_ILi64EEEEEEEEENS5_IJNS5_IJS1M_SG_EEESN_EEEEEEEvNS4_8identityES1S_NS1T_IS1V_NS4_18smem_ptr_flag_bitsILi16EEENSJ_INS5_IJSQ_S1Z_EEENS5_IJS1Z_SB_EEEEEEEvS26_EENS_8epilogue10collective6detail29Sm90TmaWarpSpecializedAdapterINS2F_15DefaultEpilogueIfNS5_IJSB_llEEES2J_NS2E_6thread17LinearCombinationIfLi1EffLNS2K_9ScaleType4KindE0ELNS_15FloatRoundStyleE2EfEENS1_15EpilogueDefaultEEEEEvvEEEEvNT_6ParamsE)
        /*0008*/ 	.word	0x000000a8


	//----- nvinfo : EIATTR_FRAME_SIZE
	.align		4
.L_12:
        /*000c*/ 	.byte	0x04, 0x11
        /*000e*/ 	.short	(.L_14 - .L_13)
	.align		4
.L_13:
        /*0010*/ 	.word	index@(_ZN7cutlass13device_kernelINS_4gemm6kernel13GemmUniversalIN4cute5tupleIJiiiiEEENS1_10collective13CollectiveMmaINS1_40MainloopSm90TmaGmmaWarpSpecializedSparseILi2ENS5_IJNS4_1CILi1EEESB_SB_EEENS1_35KernelTmaWarpSpecializedCooperativeEEENS5_IJNSA_ILi256EEESF_NSA_ILi128EEEEEENS_6half_tENS5_IJNS4_6LayoutINS5_IJiNS5_IJNSA_ILi2EEEiEEEiEEENS5_IJlNS5_IJSB_SK_EEElEEEEENSJ_INS5_IJNS5_IJNS5_IJNSA_ILi8EEESK_NSA_ILi4EEEEEEiEEENS5_IJNS5_IJNSA_ILi16EEESK_SR_EEEiEEEiEEENS5_IJNS5_IJNS5_IJSG_SU_NSA_ILi2048EEEEEENSA_ILi8192EEEEEENS5_IJNS5_IJSB_NSA_ILi1024EEENSA_ILi32EEEEEElEEElEEEEEEEESI_NS5_IJlSB_lEEENS4_8TiledMMAINS4_8MMA_AtomIJNS4_4SM904GMMA6SPARSE27GMMA_64x256x32_F32F16F16_SSILNS1D_5MajorE0ELS1G_0ELNS1D_7ScaleInE1ELS1H_1ELNS1D_9SparseSelE0EEEEEENSJ_INS5_IJSK_SB_SB_EEENS5_IJSB_NSA_ILi0EEES1M_EEEEENS5_IJNS4_10UnderscoreES1P_S1P_EEEEENS4_13SM90_TMA_LOADENS4_14ComposedLayoutINS4_7SwizzleILi3ELi4ELi3EEENS4_25smem_sparse_ptr_flag_bitsILi2ELi16EEENSJ_INS5_IJNS5_IJSB_SQ_EEENS5_IJSK_NSA_ILi64EEEEEEEEENS5_IJNS5_IJS1M_SG_EEESN_EEEEEEEvNS4_8identityES1S_NS1T_IS1V_NS4_18smem_ptr_flag_bitsILi16EEENSJ_INS5_IJSQ_S1Z_EEENS5_IJS1Z_SB_EEEEEEEvS26_EENS_8epilogue10collective6detail29Sm90TmaWarpSpecializedAdapterINS2F_15DefaultEpilogueIfNS5_IJSB_llEEES2J_NS2E_6thread17LinearCombinationIfLi1EffLNS2K_9ScaleType4KindE0ELNS_15FloatRoundStyleE2EfEENS1_15EpilogueDefaultEEEEEvvEEEEvNT_6ParamsE)
        /*0014*/ 	.word	0x00000a58


	//----- nvinfo : EIATTR_MIN_STACK_SIZE
	.align		4
.L_14:
        /*0018*/ 	.byte	0x04, 0x12
        /*001a*/ 	.short	(.L_16 - .L_15)
	.align		4
.L_15:
        /*001c*/ 	.word	index@(_ZN7cutlass13device_kernelINS_4gemm6kernel13GemmUniversalIN4cute5tupleIJiiiiEEENS1_10collective13CollectiveMmaINS1_40MainloopSm90TmaGmmaWarpSpecializedSparseILi2ENS5_IJNS4_1CILi1EEESB_SB_EEENS1_35KernelTmaWarpSpecializedCooperativeEEENS5_IJNSA_ILi256EEESF_NSA_ILi128EEEEEENS_6half_tENS5_IJNS4_6LayoutINS5_IJiNS5_IJNSA_ILi2EEEiEEEiEEENS5_IJlNS5_IJSB_SK_EEElEEEEENSJ_INS5_IJNS5_IJNS5_IJNSA_ILi8EEESK_NSA_ILi4EEEEEEiEEENS5_IJNS5_IJNSA_ILi16EEESK_SR_EEEiEEEiEEENS5_IJNS5_IJNS5_IJSG_SU_NSA_ILi2048EEEEEENSA_ILi8192EEEEEENS5_IJNS5_IJSB_NSA_ILi1024EEENSA_ILi32EEEEEElEEElEEEEEEEESI_NS5_IJlSB_lEEENS4_8TiledMMAINS4_8MMA_AtomIJNS4_4SM904GMMA6SPARSE27GMMA_64x256x32_F32F16F16_SSILNS1D_5MajorE0ELS1G_0ELNS1D_7ScaleInE1ELS1H_1ELNS1D_9SparseSelE0EEEEEENSJ_INS5_IJSK_SB_SB_EEENS5_IJSB_NSA_ILi0EEES1M_EEEEENS5_IJNS4_10UnderscoreES1P_S1P_EEEEENS4_13SM90_TMA_LOADENS4_14ComposedLayoutINS4_7SwizzleILi3ELi4ELi3EEENS4_25smem_sparse_ptr_flag_bitsILi2ELi16EEENSJ_INS5_IJNS5_IJSB_SQ_EEENS5_IJSK_NSA_ILi64EEEEEEEEENS5_IJNS5_IJS1M_SG_EEESN_EEEEEEEvNS4_8identityES1S_NS1T_IS1V_NS4_18smem_ptr_flag_bitsILi16EEENSJ_INS5_IJSQ_S1Z_EEENS5_IJS1Z_SB_EEEEEEEvS26_EENS_8epilogue10collective6detail29Sm90TmaWarpSpecializedAdapterINS2F_15DefaultEpilogueIfNS5_IJSB_llEEES2J_NS2E_6thread17LinearCombinationIfLi1EffLNS2K_9ScaleType4KindE0ELNS_15FloatRoundStyleE2EfEENS1_15EpilogueDefaultEEEEEvvEEEEvNT_6ParamsE)
        /*0020*/ 	.word	0x00000a58
.L_16:


//--------------------- .nv.compat                --------------------------
	.section	.nv.compat,"",@"SHT_CUDA_COMPAT_INFO"
	.align	4
        /*0000*/ 	.byte	0x02, 0x09, 0x01, 0x00, 0x02, 0x02, 0x04, 0x00, 0x02, 0x05, 0x05, 0x00, 0x03, 0x07, 0x01, 0x01
        /*0010*/ 	.byte	0x02, 0x03, 0x01, 0x00, 0x02, 0x06, 0x01, 0x00, 0x04, 0x0b, 0x08, 0x00, 0x00, 0x00, 0x00, 0x00
        /*0020*/ 	.byte	0x00, 0x00, 0x00, 0x00


//--------------------- .nv.info._ZN7cutlass13device_kernelINS_4gemm6kernel13GemmUniversalIN4cute5tupleIJiiiiEEENS1_10collective13CollectiveMmaINS1_40MainloopSm90TmaGmmaWarpSpecializedSparseILi2ENS5_IJNS4_1CILi1EEESB_SB_EEENS1_35KernelTmaWarpSpecializedCooperativeEEENS5_IJNSA_ILi256EEESF_NSA_ILi128EEEEEENS_6half_tENS5_IJNS4_6LayoutINS5_IJiNS5_IJNSA_ILi2EEEiEEEiEEENS5_IJlNS5_IJSB_SK_EEElEEEEENSJ_INS5_IJNS5_IJNS5_IJNSA_ILi8EEESK_NSA_ILi4EEEEEEiEEENS5_IJNS5_IJNSA_ILi16EEESK_SR_EEEiEEEiEEENS5_IJNS5_IJNS5_IJSG_SU_NSA_ILi2048EEEEEENSA_ILi8192EEEEEENS5_IJNS5_IJSB_NSA_ILi1024EEENSA_ILi32EEEEEElEEElEEEEEEEESI_NS5_IJlSB_lEEENS4_8TiledMMAINS4_8MMA_AtomIJNS4_4SM904GMMA6SPARSE27GMMA_64x256x32_F32F16F16_SSILNS1D_5MajorE0ELS1G_0ELNS1D_7ScaleInE1ELS1H_1ELNS1D_9SparseSelE0EEEEEENSJ_INS5_IJSK_SB_SB_EEENS5_IJSB_NSA_ILi0EEES1M_EEEEENS5_IJNS4_10UnderscoreES1P_S1P_EEEEENS4_13SM90_TMA_LOADENS4_14ComposedLayoutINS4_7SwizzleILi3ELi4ELi3EEENS4_25smem_sparse_ptr_flag_bitsILi2ELi16EEENSJ_INS5_IJNS5_IJSB_SQ_EEENS5_IJSK_NSA_ILi64EEEEEEEEENS5_IJNS5_IJS1M_SG_EEESN_EEEEEEEvNS4_8identityES1S_NS1T_IS1V_NS4_18smem_ptr_flag_bitsILi16EEENSJ_INS5_IJSQ_S1Z_EEENS5_IJS1Z_SB_EEEEEEEvS26_EENS_8epilogue10collective6detail29Sm90TmaWarpSpecializedAdapterINS2F_15DefaultEpilogueIfNS5_IJSB_llEEES2J_NS2E_6thread17LinearCombinationIfLi1EffLNS2K_9ScaleType4KindE0ELNS_15FloatRoundStyleE2EfEENS1_15EpilogueDefaultEEEEEvvEEEEvNT_6ParamsE --------------------------
	.section	.nv.info._ZN7cutlass13device_kernelINS_4gemm6kernel13GemmUniversalIN4cute5tupleIJiiiiEEENS1_10collective13CollectiveMmaINS1_40MainloopSm90TmaGmmaWarpSpecializedSparseILi2ENS5_IJNS4_1CILi1EEESB_SB_EEENS1_35KernelTmaWarpSpecializedCooperativeEEENS5_IJNSA_ILi256EEESF_NSA_ILi128EEEEEENS_6half_tENS5_IJNS4_6LayoutINS5_IJiNS5_IJNSA_ILi2EEEiEEEiEEENS5_IJlNS5_IJSB_SK_EEElEEEEENSJ_INS5_IJNS5_IJNS5_IJNSA_ILi8EEESK_NSA_ILi4EEEEEEiEEENS5_IJNS5_IJNSA_ILi16EEESK_SR_EEEiEEEiEEENS5_IJNS5_IJNS5_IJSG_SU_NSA_ILi2048EEEEEENSA_ILi8192EEEEEENS5_IJNS5_IJSB_NSA_ILi1024EEENSA_ILi32EEEEEElEEElEEEEEEEESI_NS5_IJlSB_lEEENS4_8TiledMMAINS4_8MMA_AtomIJNS4_4SM904GMMA6SPARSE27GMMA_64x256x32_F32F16F16_SSILNS1D_5MajorE0ELS1G_0ELNS1D_7ScaleInE1ELS1H_1ELNS1D_9SparseSelE0EEEEEENSJ_INS5_IJSK_SB_SB_EEENS5_IJSB_NSA_ILi0EEES1M_EEEEENS5_IJNS4_10UnderscoreES1P_S1P_EEEEENS4_13SM90_TMA_LOADENS4_14ComposedLayoutINS4_7SwizzleILi3ELi4ELi3EEENS4_25smem_sparse_ptr_flag_bitsILi2ELi16EEENSJ_INS5_IJNS5_IJSB_SQ_EEENS5_IJSK_NSA_ILi64EEEEEEEEENS5_IJNS5_IJS1M_SG_EEESN_EEEEEEEvNS4_8identityES1S_NS1T_IS1V_NS4_18smem_ptr_flag_bitsILi16EEENSJ_INS5_IJSQ_S1Z_EEENS5_IJS1Z_SB_EEEEEEEvS26_EENS_8epilogue10collective6detail29Sm90TmaWarpSpecializedAdapterINS2F_15DefaultEpilogueIfNS5_IJSB_llEEES2J_NS2E_6thread17LinearCombinationIfLi1EffLNS2K_9ScaleType4KindE0ELNS_15FloatRoundStyleE2EfEENS1_15EpilogueDefaultEEEEEvvEEEEvNT_6ParamsE,"",@"SHT_CUDA_INFO"
	.sectionflags	@""
	.align	4


	//----- nvinfo : EIATTR_CUDA_API_VERSION
	.align		4
        /*0000*/ 	.byte	0x04, 0x37
        /*0002*/ 	.short	(.L_18 - .L_17)
.L_17:
        /*0004*/ 	.word	0x00000082


	//----- nvinfo : EIATTR_KPARAM_INFO
	.align		4
.L_18:
        /*0008*/ 	.byte	0x04, 0x17
        /*000a*/ 	.short	(.L_20 - .L_19)
.L_19:
        /*000c*/ 	.word	0x00000000
        /*0010*/ 	.short	0x0000
        /*0012*/ 	.short	0x0070
        /*0014*/ 	.byte	0x00, 0xf0, 0x01, 0x14


	//----- nvinfo : EIATTR_SPARSE_MMA_MASK
	.align		4
.L_20:
        /*0018*/ 	.byte	0x03, 0x50
        /*001a*/ 	.short	0x0002


	//----- nvinfo : EIATTR_MAXREG_COUNT
	.align		4
        /*001c*/ 	.byte	0x03, 0x1b
        /*001e*/ 	.short	0x00a8


	//----- nvinfo : EIATTR_NUM_BARRIERS
	.align		4
        /*0020*/ 	.byte	0x02, 0x4c
        /*0022*/ 	.byte	0x01
	.zero		1


	//----- nvinfo : EIATTR_ANNOTATIONS
	.align		4
        /*0024*/ 	.byte	0x04, 0x55
        /*0026*/ 	.short	(.L_22 - .L_21)


	//   ....[0]....
.L_21:
        /*0028*/ 	.word	0x00000001
        /*002c*/ 	.byte	0x80, 0x05, 0x00, 0x00, 0x01, 0x00, 0x00, 0x00, 0xa0, 0x05, 0x00, 0x00, 0x01, 0x00, 0x00, 0x00
        /* <DEDUP_REMOVED lines=647> */
        /*28ac*/ 	.byte	0x90, 0xb4, 0x01, 0x00


	//----- nvinfo : EIATTR_MERCURY_ISA_VERSION
	.align		4
.L_22:
        /*28b0*/ 	.byte	0x03, 0x5f
        /*28b2*/ 	.short	0x0101


	//----- nvinfo : EIATTR_INT_WARP_WIDE_INSTR_OFFSETS
	.align		4
        /*28b4*/ 	.byte	0x04, 0x31
        /*28b6*/ 	.short	(.L_24 - .L_23)


	//   ....[0]....
.L_23:
        /*28b8*/ 	.word	0x00000470


	//   ....[1]....
        /*28bc*/ 	.word	0x000004a0


	//   ....[2]....
        /*28c0*/ 	.word	0x00000590


	//----- nvinfo : EIATTR_COOP_GROUP_MASK_REGIDS
	.align		4
.L_24:
        /*28c4*/ 	.byte	0x04, 0x29
        /*28c6*/ 	.short	(.L_26 - .L_25)


	//   ....[0]....
.L_25:
        /*28c8*/ 	.word	0xffffffff


	//   ....[1]....
        /*28cc*/ 	.word	0xffffffff


	//   ....[2]....
        /*28d0*/ 	.word	0xffffffff


	//   ....[3]....
        /*28d4*/ 	.word	0xffffffff


	//   ....[4]....
        /*28d8*/ 	.word	0xffffffff


	//----- nvinfo : EIATTR_COOP_GROUP_INSTR_OFFSETS
	.align		4
.L_26:
        /*28dc*/ 	.byte	0x04, 0x28
        /*28de*/ 	.short	(.L_28 - .L_27)


	//   ....[0]....
.L_27:
        /*28e0*/ 	.word	0x00000070


	//   ....[1]....
        /*28e4*/ 	.word	0x00000080


	//   ....[2]....
        /*28e8*/ 	.word	0x000001d0


	//   ....[3]....
        /*28ec*/ 	.word	0x000003b0


	//   ....[4]....
        /*28f0*/ 	.word	0x00001c00


	//----- nvinfo : EIATTR_REG_RECONFIG
	.align		4
.L_28:
        /*28f4*/ 	.byte	0x01, 0x54
	.zero		2


	//----- nvinfo : EIATTR_MBARRIER_INSTR_OFFSETS
	.align		4
        /*28f8*/ 	.byte	0x04, 0x39
        /*28fa*/ 	.short	(.L_30 - .L_29)


	//   ....[0]....
.L_29:
        /*28fc*/ 	.word	0x00000350
        /*2900*/ 	.word	0x000000ff
        /*2904*/ 	.word	0x00000000
        /*2908*/ 	.short	0x0100
        /*290a*/ 	.byte	0x0a
	.zero		1


	//   ....[1]....
        /*290c*/ 	.word	0x00000360
        /*2910*/ 	.word	0x000000ff
        /*2914*/ 	.word	0x00000010
        /*2918*/ 	.short	0x0100
        /*291a*/ 	.byte	0x0a
	.zero		1


	//   ....[2]....
        /*291c*/ 	.word	0x00000370
        /*2920*/ 	.word	0x000000ff
        /*2924*/ 	.word	0x00000008
        /*2928*/ 	.short	0x0100
        /*292a*/ 	.byte	0x0a
	.zero		1


	//   ....[3]....
        /*292c*/ 	.word	0x00000380
        /*2930*/ 	.word	0x000000ff
        /*2934*/ 	.word	0x00000018
        /*2938*/ 	.short	0x0100
        /*293a*/ 	.byte	0x0a
	.zero		1


	//   ....[4]....
        /*293c*/ 	.word	0x000005c0
        /*2940*/ 	.word	0x000000ff
        /*2944*/ 	.word	0x00000030
        /*2948*/ 	.short	0x0100
        /*294a*/ 	.byte	0x08
	.zero		1


	//   ....[5]....
        /*294c*/ 	.word	0x000005d0
        /*2950*/ 	.word	0x000000ff
        /*2954*/ 	.word	0x00000038
        /*2958*/ 	.short	0x0100
        /*295a*/ 	.byte	0x08
	.zero		1


	//   ....[6]....
        /*295c*/ 	.word	0x00001e20
        /*2960*/ 	.word	0x000000ff
        /*2964*/ 	.word	0x00000000
        /*2968*/ 	.short	0x010a
        /*296a*/ 	.byte	0x08
	.zero		1


	//   ....[7]....
        /*296c*/ 	.word	0x00001e60
        /*2970*/ 	.word	0x000000ff
        /*2974*/ 	.word	0x00000000
        /*2978*/ 	.short	0x010a
        /*297a*/ 	.byte	0x08
	.zero		1


	//   ....[8]....
        /*297c*/ 	.word	0x00007190
        /*2980*/ 	.word	0x000000ff
        /*2984*/ 	.word	0x00000000
        /*2988*/ 	.short	0x0101
        /*298a*/ 	.byte	0x14
	.zero		1


	//   ....[9]....
        /*298c*/ 	.word	0x0001aee0
        /*2990*/ 	.word	0x00000013
        /*2994*/ 	.word	0x00000010
        /*2998*/ 	.short	0x010a
        /*299a*/ 	.byte	0x3f
	.zero		1


	//   ....[10]....
        /*299c*/ 	.word	0x0001b400
        /*29a0*/ 	.word	0x00000002
        /*29a4*/ 	.word	0x00000038
        /*29a8*/ 	.short	0x0101
        /*29aa*/ 	.byte	0x3f
	.zero		1


	//   ....[11]....
        /*29ac*/ 	.word	0x0001bb40
        /*29b0*/ 	.word	0x00000005
        /*29b4*/ 	.word	0x00000000
        /*29b8*/ 	.short	0x010a
        /*29ba*/ 	.byte	0x3f
	.zero		1


	//   ....[12]....
        /*29bc*/ 	.word	0x0001bbd0
        /*29c0*/ 	.word	0x00000003
        /*29c4*/ 	.word	0x00000000
        /*29c8*/ 	.short	0x010a
        /*29ca*/ 	.byte	0x3f
	.zero		1


	//   ....[13]....
        /*29cc*/ 	.word	0x0001bc40
        /*29d0*/ 	.word	0x00000004
        /*29d4*/ 	.word	0x00000000
        /*29d8*/ 	.short	0x010a
        /*29da*/ 	.byte	0x3f
	.zero		1


	//   ....[14]....
        /*29dc*/ 	.word	0x0001bd10
        /*29e0*/ 	.word	0x00000013
        /*29e4*/ 	.word	0x00000010
        /*29e8*/ 	.short	0x010a
        /*29ea*/ 	.byte	0x3f
	.zero		1


	//   ....[15]....
        /*29ec*/ 	.word	0x0001bdf0
        /*29f0*/ 	.word	0x00000005
        /*29f4*/ 	.word	0x00000000
        /*29f8*/ 	.short	0x010a
        /*29fa*/ 	.byte	0x3f
	.zero		1


	//----- nvinfo : EIATTR_NUM_MBARRIERS
	.align		4
.L_30:
        /*29fc*/ 	.byte	0x03, 0x38
        /*29fe*/ 	.short	0x0006


	//----- nvinfo : EIATTR_EXIT_INSTR_OFFSETS
	.align		4
        /*2a00*/ 	.byte	0x04, 0x1c
        /*2a02*/ 	.short	(.L_32 - .L_31)


	//   ....[0]....
.L_31:
        /*2a04*/ 	.word	0x00000630


	//   ....[1]....
        /*2a08*/ 	.word	0x00000f70


	//   ....[2]....
        /*2a0c*/ 	.word	0x0001a4f0


	//   ....[3]....
        /*2a10*/ 	.word	0x0001ab50


	//   ....[4]....
        /*2a14*/ 	.word	0x0001bc20


	//----- nvinfo : EIATTR_MAX_THREADS
	.align		4
.L_32:
        /*2a18*/ 	.byte	0x04, 0x05
        /*2a1a*/ 	.short	(.L_34 - .L_33)
.L_33:
        /*2a1c*/ 	.word	0x00000180
        /*2a20*/ 	.word	0x00000001
        /*2a24*/ 	.word	0x00000001


	//----- nvinfo : EIATTR_CRS_STACK_SIZE
	.align		4
.L_34:
        /*2a28*/ 	.byte	0x04, 0x1e
        /*2a2a*/ 	.short	(.L_36 - .L_35)
.L_35:
        /*2a2c*/ 	.word	0x00000000


	//----- nvinfo : EIATTR_CBANK_PARAM_SIZE
	.align		4
.L_36:
        /*2a30*/ 	.byte	0x03, 0x19
        /*2a32*/ 	.short	0x0570


	//----- nvinfo : EIATTR_PARAM_CBANK
	.align		4
        /*2a34*/ 	.byte	0x04, 0x0a
        /*2a36*/ 	.short	(.L_38 - .L_37)
	.align		4
.L_37:
        /*2a38*/ 	.word	index@(.nv.constant0._ZN7cutlass13device_kernelINS_4gemm6kernel13GemmUniversalIN4cute5tupleIJiiiiEEENS1_10collective13CollectiveMmaINS1_40MainloopSm90TmaGmmaWarpSpecializedSparseILi2ENS5_IJNS4_1CILi1EEESB_SB_EEENS1_35KernelTmaWarpSpecializedCooperativeEEENS5_IJNSA_ILi256EEESF_NSA_ILi128EEEEEENS_6half_tENS5_IJNS4_6LayoutINS5_IJiNS5_IJNSA_ILi2EEEiEEEiEEENS5_IJlNS5_IJSB_SK_EEElEEEEENSJ_INS5_IJNS5_IJNS5_IJNSA_ILi8EEESK_NSA_ILi4EEEEEEiEEENS5_IJNS5_IJNSA_ILi16EEESK_SR_EEEiEEEiEEENS5_IJNS5_IJNS5_IJSG_SU_NSA_ILi2048EEEEEENSA_ILi8192EEEEEENS5_IJNS5_IJSB_NSA_ILi1024EEENSA_ILi32EEEEEElEEElEEEEEEEESI_NS5_IJlSB_lEEENS4_8TiledMMAINS4_8MMA_AtomIJNS4_4SM904GMMA6SPARSE27GMMA_64x256x32_F32F16F16_SSILNS1D_5MajorE0ELS1G_0ELNS1D_7ScaleInE1ELS1H_1ELNS1D_9SparseSelE0EEEEEENSJ_INS5_IJSK_SB_SB_EEENS5_IJSB_NSA_ILi0EEES1M_EEEEENS5_IJNS4_10UnderscoreES1P_S1P_EEEEENS4_13SM90_TMA_LOADENS4_14ComposedLayoutINS4_7SwizzleILi3ELi4ELi3EEENS4_25smem_sparse_ptr_flag_bitsILi2ELi16EEENSJ_INS5_IJNS5_IJSB_SQ_EEENS5_IJSK_NSA_ILi64EEEEEEEEENS5_IJNS5_IJS1M_SG_EEESN_EEEEEEEvNS4_8identityES1S_NS1T_IS1V_NS4_18smem_ptr_flag_bitsILi16EEENSJ_INS5_IJSQ_S1Z_EEENS5_IJS1Z_SB_EEEEEEEvS26_EENS_8epilogue10collective6detail29Sm90TmaWarpSpecializedAdapterINS2F_15DefaultEpilogueIfNS5_IJSB_llEEES2J_NS2E_6thread17LinearCombinationIfLi1EffLNS2K_9ScaleType4KindE0ELNS_15FloatRoundStyleE2EfEENS1_15EpilogueDefaultEEEEEvvEEEEvNT_6ParamsE)
        /*2a3c*/ 	.short	0x0210
        /*2a3e*/ 	.short	0x0570


	//----- nvinfo : EIATTR_SW_WAR
	.align		4
.L_38:
        /*2a40*/ 	.byte	0x04, 0x36
        /*2a42*/ 	.short	(.L_40 - .L_39)
.L_39:
        /*2a44*/ 	.word	0x00000008
.L_40:


//--------------------- .nv.callgraph             --------------------------
	.section	.nv.callgraph,"",@"SHT_CUDA_CALLGRAPH"
	.align	4
	.sectionentsize	8
	.align		4
        /*0000*/ 	.word	0x00000000
	.align		4
        /*0004*/ 	.word	0xffffffff
	.align		4
        /*0008*/ 	.word	0x00000000
	.align		4
        /*000c*/ 	.word	0xfffffffe
	.align		4
        /*0010*/ 	.word	0x00000000
	.align		4
        /*0014*/ 	.word	0xfffffffd
	.align		4
        /*0018*/ 	.word	0x00000000
	.align		4
        /*001c*/ 	.word	0xfffffffc


//--------------------- .nv.constant4             --------------------------
	.section	.nv.constant4,"a",@progbits
	.align	8
	.align		8
.nv.constant4:
        /*0000*/ 	.dword	_ZN39_INTERNAL_bbd316b6_4_k_cu_0695f809_32454cuda3std3__45__cpo5beginE
	.align		8
        /*0008*/ 	.dword	_ZN39_INTERNAL_bbd316b6_4_k_cu_0695f809_32454cuda3std3__45__cpo3endE
	.align		8
        /*0010*/ 	.dword	_ZN39_INTERNAL_bbd316b6_4_k_cu_0695f809_32454cuda3std3__45__cpo6cbeginE
	.align		8
        /*0018*/ 	.dword	_ZN39_INTERNAL_bbd316b6_4_k_cu_0695f809_32454cuda3std3__45__cpo4cendE
	.align		8
        /*0020*/ 	.dword	_ZN39_INTERNAL_bbd316b6_4_k_cu_0695f809_32454cuda3std3__441_GLOBAL__N__bbd316b6_4_k_cu_0695f809_32456ignoreE
	.align		8
        /*0028*/ 	.dword	_ZN39_INTERNAL_bbd316b6_4_k_cu_0695f809_32454cuda3std3__419piecewise_constructE
	.align		8
        /*0030*/ 	.dword	_ZN39_INTERNAL_bbd316b6_4_k_cu_0695f809_32454cuda3std3__48in_placeE
	.align		8
        /*0038*/ 	.dword	_ZN39_INTERNAL_bbd316b6_4_k_cu_0695f809_32454cuda3std6ranges3__45__cpo4swapE
	.align		8
        /*0040*/ 	.dword	_ZN39_INTERNAL_bbd316b6_4_k_cu_0695f809_32454cuda3std6ranges3__45__cpo9iter_moveE
	.align		8
        /*0048*/ 	.dword	_ZN39_INTERNAL_bbd316b6_4_k_cu_0695f809_32454cute7productE
	.align		8
        /*0050*/ 	.dword	_ZN39_INTERNAL_bbd316b6_4_k_cu_0695f809_32454cute1_E


//--------------------- .text._ZN7cutlass13device_kernelINS_4gemm6kernel13GemmUniversalIN4cute5tupleIJiiiiEEENS1_10collective13CollectiveMmaINS1_40MainloopSm90TmaGmmaWarpSpecializedSparseILi2ENS5_IJNS4_1CILi1EEESB_SB_EEENS1_35KernelTmaWarpSpecializedCooperativeEEENS5_IJNSA_ILi256EEESF_NSA_ILi128EEEEEENS_6half_tENS5_IJNS4_6LayoutINS5_IJiNS5_IJNSA_ILi2EEEiEEEiEEENS5_IJlNS5_IJSB_SK_EEElEEEEENSJ_INS5_IJNS5_IJNS5_IJNSA_ILi8EEESK_NSA_ILi4EEEEEEiEEENS5_IJNS5_IJNSA_ILi16EEESK_SR_EEEiEEEiEEENS5_IJNS5_IJNS5_IJSG_SU_NSA_ILi2048EEEEEENSA_ILi8192EEEEEENS5_IJNS5_IJSB_NSA_ILi1024EEENSA_ILi32EEEEEElEEElEEEEEEEESI_NS5_IJlSB_lEEENS4_8TiledMMAINS4_8MMA_AtomIJNS4_4SM904GMMA6SPARSE27GMMA_64x256x32_F32F16F16_SSILNS1D_5MajorE0ELS1G_0ELNS1D_7ScaleInE1ELS1H_1ELNS1D_9SparseSelE0EEEEEENSJ_INS5_IJSK_SB_SB_EEENS5_IJSB_NSA_ILi0EEES1M_EEEEENS5_IJNS4_10UnderscoreES1P_S1P_EEEEENS4_13SM90_TMA_LOADENS4_14ComposedLayoutINS4_7SwizzleILi3ELi4ELi3EEENS4_25smem_sparse_ptr_flag_bitsILi2ELi16EEENSJ_INS5_IJNS5_IJSB_SQ_EEENS5_IJSK_NSA_ILi64EEEEEEEEENS5_IJNS5_IJS1M_SG_EEESN_EEEEEEEvNS4_8identityES1S_NS1T_IS1V_NS4_18smem_ptr_flag_bitsILi16EEENSJ_INS5_IJSQ_S1Z_EEENS5_IJS1Z_SB_EEEEEEEvS26_EENS_8epilogue10collective6detail29Sm90TmaWarpSpecializedAdapterINS2F_15DefaultEpilogueIfNS5_IJSB_llEEES2J_NS2E_6thread17LinearCombinationIfLi1EffLNS2K_9ScaleType4KindE0ELNS_15FloatRoundStyleE2EfEENS1_15EpilogueDefaultEEEEEvvEEEEvNT_6ParamsE --------------------------
	.section	.text._ZN7cutlass13device_kernelINS_4gemm6kernel13GemmUniversalIN4cute5tupleIJiiiiEEENS1_10collective13CollectiveMmaINS1_40MainloopSm90TmaGmmaWarpSpecializedSparseILi2ENS5_IJNS4_1CILi1EEESB_SB_EEENS1_35KernelTmaWarpSpecializedCooperativeEEENS5_IJNSA_ILi256EEESF_NSA_ILi128EEEEEENS_6half_tENS5_IJNS4_6LayoutINS5_IJiNS5_IJNSA_ILi2EEEiEEEiEEENS5_IJlNS5_IJSB_SK_EEElEEEEENSJ_INS5_IJNS5_IJNS5_IJNSA_ILi8EEESK_NSA_ILi4EEEEEEiEEENS5_IJNS5_IJNSA_ILi16EEESK_SR_EEEiEEEiEEENS5_IJNS5_IJNS5_IJSG_SU_NSA_ILi2048EEEEEENSA_ILi8192EEEEEENS5_IJNS5_IJSB_NSA_ILi1024EEENSA_ILi32EEEEEElEEElEEEEEEEESI_NS5_IJlSB_lEEENS4_8TiledMMAINS4_8MMA_AtomIJNS4_4SM904GMMA6SPARSE27GMMA_64x256x32_F32F16F16_SSILNS1D_5MajorE0ELS1G_0ELNS1D_7ScaleInE1ELS1H_1ELNS1D_9SparseSelE0EEEEEENSJ_INS5_IJSK_SB_SB_EEENS5_IJSB_NSA_ILi0EEES1M_EEEEENS5_IJNS4_10UnderscoreES1P_S1P_EEEEENS4_13SM90_TMA_LOADENS4_14ComposedLayoutINS4_7SwizzleILi3ELi4ELi3EEENS4_25smem_sparse_ptr_flag_bitsILi2ELi16EEENSJ_INS5_IJNS5_IJSB_SQ_EEENS5_IJSK_NSA_ILi64EEEEEEEEENS5_IJNS5_IJS1M_SG_EEESN_EEEEEEEvNS4_8identityES1S_NS1T_IS1V_NS4_18smem_ptr_flag_bitsILi16EEENSJ_INS5_IJSQ_S1Z_EEENS5_IJS1Z_SB_EEEEEEEvS26_EENS_8epilogue10collective6detail29Sm90TmaWarpSpecializedAdapterINS2F_15DefaultEpilogueIfNS5_IJSB_llEEES2J_NS2E_6thread17LinearCombinationIfLi1EffLNS2K_9ScaleType4KindE0ELNS_15FloatRoundStyleE2EfEENS1_15EpilogueDefaultEEEEEvvEEEEvNT_6ParamsE,"ax",@progbits
	.align	128
.text._ZN7cutlass13device_kernelINS_4gemm6kernel13GemmUniversalIN4cute5tupleIJiiiiEEENS1_10collective13CollectiveMmaINS1_40MainloopSm90TmaGmmaWarpSpecializedSparseILi2ENS5_IJNS4_1CILi1EEESB_SB_EEENS1_35KernelTmaWarpSpecializedCooperativeEEENS5_IJNSA_ILi256EEESF_NSA_ILi128EEEEEENS_6half_tENS5_IJNS4_6LayoutINS5_IJiNS5_IJNSA_ILi2EEEiEEEiEEENS5_IJlNS5_IJSB_SK_EEElEEEEENSJ_INS5_IJNS5_IJNS5_IJNSA_ILi8EEESK_NSA_ILi4EEEEEEiEEENS5_IJNS5_IJNSA_ILi16EEESK_SR_EEEiEEEiEEENS5_IJNS5_IJNS5_IJSG_SU_NSA_ILi2048EEEEEENSA_ILi8192EEEEEENS5_IJNS5_IJSB_NSA_ILi1024EEENSA_ILi32EEEEEElEEElEEEEEEEESI_NS5_IJlSB_lEEENS4_8TiledMMAINS4_8MMA_AtomIJNS4_4SM904GMMA6SPARSE27GMMA_64x256x32_F32F16F16_SSILNS1D_5MajorE0ELS1G_0ELNS1D_7ScaleInE1ELS1H_1ELNS1D_9SparseSelE0EEEEEENSJ_INS5_IJSK_SB_SB_EEENS5_IJSB_NSA_ILi0EEES1M_EEEEENS5_IJNS4_10UnderscoreES1P_S1P_EEEEENS4_13SM90_TMA_LOADENS4_14ComposedLayoutINS4_7SwizzleILi3ELi4ELi3EEENS4_25smem_sparse_ptr_flag_bitsILi2ELi16EEENSJ_INS5_IJNS5_IJSB_SQ_EEENS5_IJSK_NSA_ILi64EEEEEEEEENS5_IJNS5_IJS1M_SG_EEESN_EEEEEEEvNS4_8identityES1S_NS1T_IS1V_NS4_18smem_ptr_flag_bitsILi16EEENSJ_INS5_IJSQ_S1Z_EEENS5_IJS1Z_SB_EEEEEEEvS26_EENS_8epilogue10collective6detail29Sm90TmaWarpSpecializedAdapterINS2F_15DefaultEpilogueIfNS5_IJSB_llEEES2J_NS2E_6thread17LinearCombinationIfLi1EffLNS2K_9ScaleType4KindE0ELNS_15FloatRoundStyleE2EfEENS1_15EpilogueDefaultEEEEEvvEEEEvNT_6ParamsE:
        .type           _ZN7cutlass13device_kernelINS_4gemm6kernel13GemmUniversalIN4cute5tupleIJiiiiEEENS1_10collective13CollectiveMmaINS1_40MainloopSm90TmaGmmaWarpSpecializedSparseILi2ENS5_IJNS4_1CILi1EEESB_SB_EEENS1_35KernelTmaWarpSpecializedCooperativeEEENS5_IJNSA_ILi256EEESF_NSA_ILi128EEEEEENS_6half_tENS5_IJNS4_6LayoutINS5_IJiNS5_IJNSA_ILi2EEEiEEEiEEENS5_IJlNS5_IJSB_SK_EEElEEEEENSJ_INS5_IJNS5_IJNS5_IJNSA_ILi8EEESK_NSA_ILi4EEEEEEiEEENS5_IJNS5_IJNSA_ILi16EEESK_SR_EEEiEEEiEEENS5_IJNS5_IJNS5_IJSG_SU_NSA_ILi2048EEEEEENSA_ILi8192EEEEEENS5_IJNS5_IJSB_NSA_ILi1024EEENSA_ILi32EEEEEElEEElEEEEEEEESI_NS5_IJlSB_lEEENS4_8TiledMMAINS4_8MMA_AtomIJNS4_4SM904GMMA6SPARSE27GMMA_64x256x32_F32F16F16_SSILNS1D_5MajorE0ELS1G_0ELNS1D_7ScaleInE1ELS1H_1ELNS1D_9SparseSelE0EEEEEENSJ_INS5_IJSK_SB_SB_EEENS5_IJSB_NSA_ILi0EEES1M_EEEEENS5_IJNS4_10UnderscoreES1P_S1P_EEEEENS4_13SM90_TMA_LOADENS4_14ComposedLayoutINS4_7SwizzleILi3ELi4ELi3EEENS4_25smem_sparse_ptr_flag_bitsILi2ELi16EEENSJ_INS5_IJNS5_IJSB_SQ_EEENS5_IJSK_NSA_ILi64EEEEEEEEENS5_IJNS5_IJS1M_SG_EEESN_EEEEEEEvNS4_8identityES1S_NS1T_IS1V_NS4_18smem_ptr_flag_bitsILi16EEENSJ_INS5_IJSQ_S1Z_EEENS5_IJS1Z_SB_EEEEEEEvS26_EENS_8epilogue10collective6detail29Sm90TmaWarpSpecializedAdapterINS2F_15DefaultEpilogueIfNS5_IJSB_llEEES2J_NS2E_6thread17LinearCombinationIfLi1EffLNS2K_9ScaleType4KindE0ELNS_15FloatRoundStyleE2EfEENS1_15EpilogueDefaultEEEEEvvEEEEvNT_6ParamsE,@function
        .size           _ZN7cutlass13device_kernelINS_4gemm6kernel13GemmUniversalIN4cute5tupleIJiiiiEEENS1_10collective13CollectiveMmaINS1_40MainloopSm90TmaGmmaWarpSpecializedSparseILi2ENS5_IJNS4_1CILi1EEESB_SB_EEENS1_35KernelTmaWarpSpecializedCooperativeEEENS5_IJNSA_ILi256EEESF_NSA_ILi128EEEEEENS_6half_tENS5_IJNS4_6LayoutINS5_IJiNS5_IJNSA_ILi2EEEiEEEiEEENS5_IJlNS5_IJSB_SK_EEElEEEEENSJ_INS5_IJNS5_IJNS5_IJNSA_ILi8EEESK_NSA_ILi4EEEEEEiEEENS5_IJNS5_IJNSA_ILi16EEESK_SR_EEEiEEEiEEENS5_IJNS5_IJNS5_IJSG_SU_NSA_ILi2048EEEEEENSA_ILi8192EEEEEENS5_IJNS5_IJSB_NSA_ILi1024EEENSA_ILi32EEEEEElEEElEEEEEEEESI_NS5_IJlSB_lEEENS4_8TiledMMAINS4_8MMA_AtomIJNS4_4SM904GMMA6SPARSE27GMMA_64x256x32_F32F16F16_SSILNS1D_5MajorE0ELS1G_0ELNS1D_7ScaleInE1ELS1H_1ELNS1D_9SparseSelE0EEEEEENSJ_INS5_IJSK_SB_SB_EEENS5_IJSB_NSA_ILi0EEES1M_EEEEENS5_IJNS4_10UnderscoreES1P_S1P_EEEEENS4_13SM90_TMA_LOADENS4_14ComposedLayoutINS4_7SwizzleILi3ELi4ELi3EEENS4_25smem_sparse_ptr_flag_bitsILi2ELi16EEENSJ_INS5_IJNS5_IJSB_SQ_EEENS5_IJSK_NSA_ILi64EEEEEEEEENS5_IJNS5_IJS1M_SG_EEESN_EEEEEEEvNS4_8identityES1S_NS1T_IS1V_NS4_18smem_ptr_flag_bitsILi16EEENSJ_INS5_IJSQ_S1Z_EEENS5_IJS1Z_SB_EEEEEEEvS26_EENS_8epilogue10collective6detail29Sm90TmaWarpSpecializedAdapterINS2F_15DefaultEpilogueIfNS5_IJSB_llEEES2J_NS2E_6thread17LinearCombinationIfLi1EffLNS2K_9ScaleType4KindE0ELNS_15FloatRoundStyleE2EfEENS1_15EpilogueDefaultEEEEEvvEEEEvNT_6ParamsE,(.L_x_441 - _ZN7cutlass13device_kernelINS_4gemm6kernel13GemmUniversalIN4cute5tupleIJiiiiEEENS1_10collective13CollectiveMmaINS1_40MainloopSm90TmaGmmaWarpSpecializedSparseILi2ENS5_IJNS4_1CILi1EEESB_SB_EEENS1_35KernelTmaWarpSpecializedCooperativeEEENS5_IJNSA_ILi256EEESF_NSA_ILi128EEEEEENS_6half_tENS5_IJNS4_6LayoutINS5_IJiNS5_IJNSA_ILi2EEEiEEEiEEENS5_IJlNS5_IJSB_SK_EEElEEEEENSJ_INS5_IJNS5_IJNS5_IJNSA_ILi8EEESK_NSA_ILi4EEEEEEiEEENS5_IJNS5_IJNSA_ILi16EEESK_SR_EEEiEEEiEEENS5_IJNS5_IJNS5_IJSG_SU_NSA_ILi2048EEEEEENSA_ILi8192EEEEEENS5_IJNS5_IJSB_NSA_ILi1024EEENSA_ILi32EEEEEElEEElEEEEEEEESI_NS5_IJlSB_lEEENS4_8TiledMMAINS4_8MMA_AtomIJNS4_4SM904GMMA6SPARSE27GMMA_64x256x32_F32F16F16_SSILNS1D_5MajorE0ELS1G_0ELNS1D_7ScaleInE1ELS1H_1ELNS1D_9SparseSelE0EEEEEENSJ_INS5_IJSK_SB_SB_EEENS5_IJSB_NSA_ILi0EEES1M_EEEEENS5_IJNS4_10UnderscoreES1P_S1P_EEEEENS4_13SM90_TMA_LOADENS4_14ComposedLayoutINS4_7SwizzleILi3ELi4ELi3EEENS4_25smem_sparse_ptr_flag_bitsILi2ELi16EEENSJ_INS5_IJNS5_IJSB_SQ_EEENS5_IJSK_NSA_ILi64EEEEEEEEENS5_IJNS5_IJS1M_SG_EEESN_EEEEEEEvNS4_8identityES1S_NS1T_IS1V_NS4_18smem_ptr_flag_bitsILi16EEENSJ_INS5_IJSQ_S1Z_EEENS5_IJS1Z_SB_EEEEEEEvS26_EENS_8epilogue10collective6detail29Sm90TmaWarpSpecializedAdapterINS2F_15DefaultEpilogueIfNS5_IJSB_llEEES2J_NS2E_6thread17LinearCombinationIfLi1EffLNS2K_9ScaleType4KindE0ELNS_15FloatRoundStyleE2EfEENS1_15EpilogueDefaultEEEEEvvEEEEvNT_6ParamsE)
        .other          _ZN7cutlass13device_kernelINS_4gemm6kernel13GemmUniversalIN4cute5tupleIJiiiiEEENS1_10collective13CollectiveMmaINS1_40MainloopSm90TmaGmmaWarpSpecializedSparseILi2ENS5_IJNS4_1CILi1EEESB_SB_EEENS1_35KernelTmaWarpSpecializedCooperativeEEENS5_IJNSA_ILi256EEESF_NSA_ILi128EEEEEENS_6half_tENS5_IJNS4_6LayoutINS5_IJiNS5_IJNSA_ILi2EEEiEEEiEEENS5_IJlNS5_IJSB_SK_EEElEEEEENSJ_INS5_IJNS5_IJNS5_IJNSA_ILi8EEESK_NSA_ILi4EEEEEEiEEENS5_IJNS5_IJNSA_ILi16EEESK_SR_EEEiEEEiEEENS5_IJNS5_IJNS5_IJSG_SU_NSA_ILi2048EEEEEENSA_ILi8192EEEEEENS5_IJNS5_IJSB_NSA_ILi1024EEENSA_ILi32EEEEEElEEElEEEEEEEESI_NS5_IJlSB_lEEENS4_8TiledMMAINS4_8MMA_AtomIJNS4_4SM904GMMA6SPARSE27GMMA_64x256x32_F32F16F16_SSILNS1D_5MajorE0ELS1G_0ELNS1D_7ScaleInE1ELS1H_1ELNS1D_9SparseSelE0EEEEEENSJ_INS5_IJSK_SB_SB_EEENS5_IJSB_NSA_ILi0EEES1M_EEEEENS5_IJNS4_10UnderscoreES1P_S1P_EEEEENS4_13SM90_TMA_LOADENS4_14ComposedLayoutINS4_7SwizzleILi3ELi4ELi3EEENS4_25smem_sparse_ptr_flag_bitsILi2ELi16EEENSJ_INS5_IJNS5_IJSB_SQ_EEENS5_IJSK_NSA_ILi64EEEEEEEEENS5_IJNS5_IJS1M_SG_EEESN_EEEEEEEvNS4_8identityES1S_NS1T_IS1V_NS4_18smem_ptr_flag_bitsILi16EEENSJ_INS5_IJSQ_S1Z_EEENS5_IJS1Z_SB_EEEEEEEvS26_EENS_8epilogue10collective6detail29Sm90TmaWarpSpecializedAdapterINS2F_15DefaultEpilogueIfNS5_IJSB_llEEES2J_NS2E_6thread17LinearCombinationIfLi1EffLNS2K_9ScaleType4KindE0ELNS_15FloatRoundStyleE2EfEENS1_15EpilogueDefaultEEEEEvvEEEEvNT_6ParamsE,@"STO_CUDA_ENTRY STV_DEFAULT"
_ZN7cutlass13device_kernelINS_4gemm6kernel13GemmUniversalIN4cute5tupleIJiiiiEEENS1_10collective13CollectiveMmaINS1_40MainloopSm90TmaGmmaWarpSpecializedSparseILi2ENS5_IJNS4_1CILi1EEESB_SB_EEENS1_35KernelTmaWarpSpecializedCooperativeEEENS5_IJNSA_ILi256EEESF_NSA_ILi128EEEEEENS_6half_tENS5_IJNS4_6LayoutINS5_IJiNS5_IJNSA_ILi2EEEiEEEiEEENS5_IJlNS5_IJSB_SK_EEElEEEEENSJ_INS5_IJNS5_IJNS5_IJNSA_ILi8EEESK_NSA_ILi4EEEEEEiEEENS5_IJNS5_IJNSA_ILi16EEESK_SR_EEEiEEEiEEENS5_IJNS5_IJNS5_IJSG_SU_NSA_ILi2048EEEEEENSA_ILi8192EEEEEENS5_IJNS5_IJSB_NSA_ILi1024EEENSA_ILi32EEEEEElEEElEEEEEEEESI_NS5_IJlSB_lEEENS4_8TiledMMAINS4_8MMA_AtomIJNS4_4SM904GMMA6SPARSE27GMMA_64x256x32_F32F16F16_SSILNS1D_5MajorE0ELS1G_0ELNS1D_7ScaleInE1ELS1H_1ELNS1D_9SparseSelE0EEEEEENSJ_INS5_IJSK_SB_SB_EEENS5_IJSB_NSA_ILi0EEES1M_EEEEENS5_IJNS4_10UnderscoreES1P_S1P_EEEEENS4_13SM90_TMA_LOADENS4_14ComposedLayoutINS4_7SwizzleILi3ELi4ELi3EEENS4_25smem_sparse_ptr_flag_bitsILi2ELi16EEENSJ_INS5_IJNS5_IJSB_SQ_EEENS5_IJSK_NSA_ILi64EEEEEEEEENS5_IJNS5_IJS1M_SG_EEESN_EEEEEEEvNS4_8identityES1S_NS1T_IS1V_NS4_18smem_ptr_flag_bitsILi16EEENSJ_INS5_IJSQ_S1Z_EEENS5_IJS1Z_SB_EEEEEEEvS26_EENS_8epilogue10collective6detail29Sm90TmaWarpSpecializedAdapterINS2F_15DefaultEpilogueIfNS5_IJSB_llEEES2J_NS2E_6thread17LinearCombinationIfLi1EffLNS2K_9ScaleType4KindE0ELNS_15FloatRoundStyleE2EfEENS1_15EpilogueDefaultEEEEEvvEEEEvNT_6ParamsE:
[----:B------:R-:W0:Y:S02]  /*0000*/  LDC R1, c[0x0][0x28] ;  /* 0x00000a00ff017b82 */ /* 0x000e240000000800 */
[----:B0-----:R-:W-:Y:S01]  /*0010*/  VIADD R1, R1, 0xfffff5a8 ;  /* 0xfffff5a801017836 */ /* 0x001fe20000000000 */
[----:B------:R-:W0:Y:S01]  /*0020*/  S2R R2, SR_TID.X ;  /* 0x0000000000027919 */ /* 0x000e220000002100 */
[----:B------:R-:W-:Y:S01]  /*0030*/  ELECT P0, URZ, PT ;  /* 0x00000000003f782f */ /* 0x000fe20003800000 */
[----:B------:R-:W-:Y:S01]  /*0040*/  BSSY B0, `(.L_x_0) ;  /* 0x0000018000007945 */ /* 0x000fe20003800000 */
[--C-:B0-----:R-:W-:Y:S02]  /*0050*/  SHF.R.U32.HI R0, RZ, 0x5, R2.reuse ;  /* 0x00000005ff007819 */ /* 0x101fe40000011602 */
[----:B------:R-:W-:-:S03]  /*0060*/  SHF.R.U32.HI R2, RZ, 0x7, R2 ;  /* 0x00000007ff027819 */ /* 0x000fc60000011602 */
[----:B------:R-:W0:Y:S04]  /*0070*/  SHFL.IDX PT, R3, R0, RZ, 0x1f ;  /* 0x00001fff00037589 */ /* 0x000e2800000e0000 */
[----:B------:R-:W1:Y:S01]  /*0080*/  SHFL.IDX PT, R2, R2, RZ, 0x1f ;  /* 0x00001fff02027589 */ /* 0x000e6200000e0000 */
[----:B0-----:R-:W-:Y:S02]  /*0090*/  R2UR UR4, R3 ;  /* 0x00000000030472ca */ /* 0x001fe400000e0000 */
[----:B-1----:R-:W-:-:S11]  /*00a0*/  R2UR UR8, R2 ;  /* 0x00000000020872ca */ /* 0x002fd600000e0000 */
[----:B------:R-:W-:Y:S02]  /*00b0*/  USHF.R.S32.HI UR5, URZ, 0x1f, UR4 ;  /* 0x0000001f3f057899 */ /* 0x000fe40008011404 */
[----:B------:R-:W-:Y:S02]  /*00c0*/  ISETP.NE.OR P0, PT, RZ, UR4, !P0 ;  /* 0x00000004ff007c0c */ /* 0x000fe4000c705670 */
[----:B------:R-:W-:-:S04]  /*00d0*/  ULEA.HI UR5, UR5, UR4, URZ, 0x2 ;  /* 0x0000000405057291 */ /* 0x000fc8000f8f103f */
[----:B------:R-:W-:-:S04]  /*00e0*/  ULOP3.LUT UR5, UR5, 0xfffffffc, URZ, 0xc0, !UPT ;  /* 0xfffffffc05057892 */ /* 0x000fc8000f8ec03f */
[----:B------:R-:W-:-:S03]  /*00f0*/  UIADD3 UR7, UR4, -UR5, URZ ;  /* 0x8000000504077290 */ /* 0x000fc6000fffe03f */
[----:B------:R-:W-:Y:S09]  /*0100*/  @P0 BRA `(.L_x_1) ;  /* 0x00000000002c0947 */ /* 0x000ff20003800000 */
[----:B------:R-:W-:Y:S02]  /*0110*/  ULDC.64 UR4, c[0x0][0x198] ;  /* 0x0000660000047ab9 */ /* 0x000fe40000000a00 */
[----:B------:R-:W-:Y:S02]  /*0120*/  UIADD3 UR10, UP0, UR4, 0xf0, URZ ;  /* 0x000000f0040a7890 */ /* 0x000fe4000ff1e03f */
[----:B------:R-:W-:Y:S02]  /*0130*/  UIADD3 UR12, UP1, UR4, 0x1f0, URZ ;  /* 0x000001f0040c7890 */ /* 0x000fe4000ff3e03f */
[----:B------:R-:W-:Y:S02]  /*0140*/  UIADD3 UR4, UP2, UR4, 0x2f0, URZ ;  /* 0x000002f004047890 */ /* 0x000fe4000ff5e03f */
[----:B------:R-:W-:Y:S02]  /*0150*/  UIADD3.X UR11, URZ, UR5, URZ, UP0, !UPT ;  /* 0x000000053f0b7290 */ /* 0x000fe400087fe43f */
[----:B------:R-:W-:-:S02]  /*0160*/  UIADD3.X UR13, URZ, UR5, URZ, UP1, !UPT ;  /* 0x000000053f0d7290 */ /* 0x000fc40008ffe43f */
[----:B------:R-:W-:-:S05]  /*0170*/  UIADD3.X UR5, URZ, UR5, URZ, UP2, !UPT ;  /* 0x000000053f057290 */ /* 0x000fca00097fe43f */
[----:B------:R0:W-:Y:S02]  /*0180*/  UTMACCTL.PF [UR10] ;  /* 0x000000000a0079b9 */ /* 0x0001e40008040000 */
[----:B------:R0:W-:Y:S02]  /*0190*/  UTMACCTL.PF [UR12] ;  /* 0x000000000c0079b9 */ /* 0x0001e40008040000 */
[----:B------:R0:W-:Y:S02]  /*01a0*/  UTMACCTL.PF [UR4] ;  /* 0x00000000040079b9 */ /* 0x0001e40008040000 */
[----:B0-----:R-:W-:Y:S01]  /*01b0*/  NOP ;  /* 0x0000000000007918 */ /* 0x001fe20000000000 */
.L_x_1:
[----:B------:R-:W-:Y:S05]  /*01c0*/  BSYNC B0 ;  /* 0x0000000000007941 */ /* 0x000fea0003800000 */
.L_x_0:
[----:B------:R-:W0:Y:S01]  /*01d0*/  SHFL.IDX PT, R2, R0, RZ, 0x1f ;  /* 0x00001fff00027589 */ /* 0x000e2200000e0000 */
[----:B------:R-:W-:Y:S01]  /*01e0*/  UISETP.NE.AND UP0, UPT, UR7, 0x3, UPT ;  /* 0x000000030700788c */ /* 0x000fe2000bf05270 */
[----:B------:R-:W-:Y:S01]  /*01f0*/  ISETP.NE.AND P1, PT, RZ, UR8, PT ;  /* 0x00000008ff007c0c */ /* 0x000fe2000bf25270 */
[----:B------:R-:W-:Y:S02]  /*0200*/  UIADD3 UR11, UR8, -0x1, URZ ;  /* 0xffffffff080b7890 */ /* 0x000fe4000fffe03f */
[----:B------:R-:W-:Y:S02]  /*0210*/  UISETP.EQ.OR UP0, UPT, UR7, URZ, !UP0 ;  /* 0x0000003f0700728c */ /* 0x000fe4000c702670 */
[----:B------:R-:W-:Y:S02]  /*0220*/  UISETP.GE.U32.AND UP1, UPT, UR11, 0x2, UPT ;  /* 0x000000020b00788c */ /* 0x000fe4000bf26070 */
[----:B------:R-:W-:-:S04]  /*0230*/  UISETP.EQ.AND UP0, UPT, UR8, URZ, UP0 ;  /* 0x0000003f0800728c */ /* 0x000fc80008702270 */
[----:B------:R-:W-:-:S04]  /*0240*/  USEL UR6, URZ, 0x1, !UP0 ;  /* 0x000000013f067887 */ /* 0x000fc8000c000000 */
[----:B------:R-:W-:Y:S01]  /*0250*/  USEL UR6, UR6, 0x2, UP1 ;  /* 0x0000000206067887 */ /* 0x000fe20008800000 */
[----:B0-----:R-:W-:-:S13]  /*0260*/  ISETP.NE.AND P0, PT, R2, RZ, PT ;  /* 0x000000ff0200720c */ /* 0x001fda0003f05270 */
[----:B------:R-:W-:Y:S05]  /*0270*/  @P0 BRA `(.L_x_2) ;  /* 0x0000000000480947 */ /* 0x000fea0003800000 */
[----:B------:R-:W0:Y:S01]  /*0280*/  S2UR UR10, SR_CgaCtaId ;  /* 0x00000000000a79c3 */ /* 0x000e220000008800 */
[----:B------:R-:W-:Y:S01]  /*0290*/  UMOV UR4, 0x400 ;  /* 0x0000040000047882 */ /* 0x000fe20000000000 */
[----:B------:R-:W-:Y:S01]  /*02a0*/  UMOV UR5, 0x1 ;  /* 0x0000000100057882 */ /* 0x000fe20000000000 */
[----:B------:R-:W-:Y:S01]  /*02b0*/  UMOV UR8, 0x100 ;  /* 0x0000010000087882 */ /* 0x000fe20000000000 */
[----:B------:R-:W-:Y:S01]  /*02c0*/  ELECT P0, URZ, PT ;  /* 0x00000000003f782f */ /* 0x000fe20003800000 */
[----:B------:R-:W-:-:S04]  /*02d0*/  UIADD3 UR8, -UR8, 0x100000, URZ ;  /* 0x0010000008087890 */ /* 0x000fc8000fffe13f */
[----:B------:R-:W-:Y:S02]  /*02e0*/  USHF.L.U32 UR9, UR8, 0xb, URZ ;  /* 0x0000000b08097899 */ /* 0x000fe4000800063f */
[----:B------:R-:W-:Y:S02]  /*02f0*/  USHF.L.U32 UR8, UR8, 0x1, URZ ;  /* 0x0000000108087899 */ /* 0x000fe4000800063f */
[----:B0-----:R-:W-:Y:S02]  /*0300*/  ULEA UR10, UR10, UR4, 0x18 ;  /* 0x000000040a0a7291 */ /* 0x001fe4000f8ec03f */
[----:B------:R-:W-:-:S04]  /*0310*/  UIADD3 UR4, -UR5, 0x100000, URZ ;  /* 0x0010000005047890 */ /* 0x000fc8000fffe13f */
[----:B------:R-:W-:Y:S02]  /*0320*/  USHF.L.U32 UR5, UR4, 0xb, URZ ;  /* 0x0000000b04057899 */ /* 0x000fe4000800063f */
[----:B------:R-:W-:Y:S01]  /*0330*/  USHF.L.U32 UR4, UR4, 0x1, URZ ;  /* 0x0000000104047899 */ /* 0x000fe2000800063f */
[----:B------:R-:W0:Y:S11]  /*0340*/  FENCE.VIEW.ASYNC.S ;  /* 0x00000000000073c6 */ /* 0x000e360000000000 */
[----:B0-----:R0:W1:Y:S01]  /*0350*/  SYNCS.EXCH.64 URZ, [UR10], UR4 ;  /* 0x000000040a3f75b2 */ /* 0x0010620008000100 */
[----:B------:R0:W2:Y:S01]  /*0360*/  SYNCS.EXCH.64 URZ, [UR10+0x10], UR8 ;  /* 0x000010080a3f75b2 */ /* 0x0000a20008000100 */
[----:B------:R0:W3:Y:S01]  /*0370*/  SYNCS.EXCH.64 URZ, [UR10+0x8], UR4 ;  /* 0x000008040a3f75b2 */ /* 0x0000e20008000100 */
[----:B------:R0:W4:Y:S01]  /*0380*/  SYNCS.EXCH.64 URZ, [UR10+0x18], UR8 ;  /* 0x000018080a3f75b2 */ /* 0x0001220008000100 */
[----:B------:R-:W-:Y:S01]  /*0390*/  NOP ;  /* 0x0000000000007918 */ /* 0x000fe20000000000 */
.L_x_2:
[----:B------:R-:W5:Y:S01]  /*03a0*/  LDC R2, c[0x0][0x75c] ;  /* 0x0001d700ff027b82 */ /* 0x000f620000000800 */
[----:B------:R-:W1:Y:S01]  /*03b0*/  SHFL.IDX PT, R0, R0, RZ, 0x1f ;  /* 0x00001fff00007589 */ /* 0x000e6200000e0000 */
[----:B------:R-:W-:Y:S01]  /*03c0*/  ELECT P0, URZ, PT ;  /* 0x00000000003f782f */ /* 0x000fe20003800000 */
[----:B------:R-:W-:Y:S01]  /*03d0*/  IMAD.MOV.U32 R5, RZ, RZ, RZ ;  /* 0x000000ffff057224 */ /* 0x000fe200078e00ff */
[----:B0-----:R-:W-:Y:S01]  /*03e0*/  UMOV UR4, 0x20 ;  /* 0x0000002000047882 */ /* 0x001fe20000000000 */
[----:B------:R-:W0:Y:S01]  /*03f0*/  S2R R11, SR_CTAID.Y ;  /* 0x00000000000b7919 */ /* 0x000e220000002600 */
[----:B------:R-:W-:Y:S01]  /*0400*/  NOP ;  /* 0x0000000000007918 */ /* 0x000fe20000000000 */
[----:B------:R-:W-:Y:S01]  /*0410*/  NOP ;  /* 0x0000000000007918 */ /* 0x000fe20000000000 */
[----:B------:R-:W2:Y:S01]  /*0420*/  S2R R4, SR_CTAID.X ;  /* 0x0000000000047919 */ /* 0x000ea20000002500 */
[----:B-----5:R-:W-:Y:S02]  /*0430*/  ISETP.NE.AND P4, PT, R2, 0x1, PT ;  /* 0x000000010200780c */ /* 0x020fe40003f85270 */
[----:B-1----:R-:W-:-:S11]  /*0440*/  ISETP.NE.OR P0, PT, R0, RZ, !P0 ;  /* 0x000000ff0000720c */ /* 0x002fd60004705670 */
[----:B------:R-:W2:Y:S01]  /*0450*/  @P4 LDC R7, c[0x0][0x10] ;  /* 0x00000400ff074b82 */ /* 0x000ea20000000800 */
[----:B0-----:R-:W-:Y:S01]  /*0460*/  @P4 IMAD.MOV.U32 R2, RZ, RZ, R11 ;  /* 0x000000ffff024224 */ /* 0x001fe200078e000b */
[----:B------:R-:W-:Y:S01]  /*0470*/  VOTEU.ALL UP0, P0 ;  /* 0x00000000003f7886 */ /* 0x000fe20000000000 */
[----:B------:R-:W-:Y:S01]  /*0480*/  @P4 IMAD.MOV.U32 R3, RZ, RZ, RZ ;  /* 0x000000ffff034224 */ /* 0x000fe200078e00ff */
[----:B------:R-:W-:Y:S01]  /*0490*/  @P4 MOV R13, RZ ;  /* 0x000000ff000d4202 */ /* 0x000fe20000000f00 */
[----:B------:R-:W-:Y:S02]  /*04a0*/  VOTEU.ALL UP1, P0 ;  /* 0x00000000003f7886 */ /* 0x000fe40000020000 */
[----:B------:R-:W-:Y:S01]  /*04b0*/  @!UP0 UMOV UR8, 0x400 ;  /* 0x0000040000088882 */ /* 0x000fe20000000000 */
[----:B------:R-:W0:Y:S01]  /*04c0*/  @!P4 LDC R9, c[0x0][0xc] ;  /* 0x00000300ff09cb82 */ /* 0x000e220000000800 */
[----:B------:R-:W-:-:S04]  /*04d0*/  @!UP0 UIADD3 UR4, -UR4, 0x100000, URZ ;  /* 0x0010000004048890 */ /* 0x000fc8000fffe13f */
[----:B------:R-:W-:Y:S02]  /*04e0*/  @!UP0 USHF.L.U32 UR5, UR4, 0xb, URZ ;  /* 0x0000000b04058899 */ /* 0x000fe4000800063f */
[----:B------:R-:W-:Y:S01]  /*04f0*/  @!UP0 USHF.L.U32 UR4, UR4, 0x1, URZ ;  /* 0x0000000104048899 */ /* 0x000fe2000800063f */
[----:B------:R-:W1:Y:S01]  /*0500*/  @!UP0 S2UR UR9, SR_CgaCtaId ;  /* 0x00000000000989c3 */ /* 0x000e620000008800 */
[----:B--2---:R-:W-:-:S04]  /*0510*/  @P4 IMAD.WIDE.U32 R6, R4, R7, R2 ;  /* 0x0000000704064225 */ /* 0x004fc800078e0002 */
[----:B------:R-:W-:Y:S02]  /*0520*/  @P4 IMAD.MOV.U32 R10, RZ, RZ, R6 ;  /* 0x000000ffff0a4224 */ /* 0x000fe400078e0006 */
[----:B------:R-:W-:Y:S02]  /*0530*/  @P4 IMAD.IADD R14, R7, 0x1, R13 ;  /* 0x00000001070e4824 */ /* 0x000fe400078e020d */
[----:B0-----:R-:W-:-:S04]  /*0540*/  @!P4 IMAD.WIDE.U32 R2, R9, R11, R4 ;  /* 0x0000000b0902c225 */ /* 0x001fc800078e0004 */
[----:B------:R-:W-:Y:S01]  /*0550*/  @!P4 IMAD.MOV.U32 R14, RZ, RZ, R3 ;  /* 0x000000ffff0ec224 */ /* 0x000fe200078e0003 */
[----:B------:R-:W-:Y:S01]  /*0560*/  @!P4 MOV R10, R2 ;  /* 0x00000002000ac202 */ /* 0x000fe20000000f00 */
[----:B-1----:R-:W-:-:S04]  /*0570*/  @!UP0 ULEA UR8, UR9, UR8, 0x18 ;  /* 0x0000000809088291 */ /* 0x002fc8000f8ec03f */
[----:B------:R0:W-:Y:S01]  /*0580*/  STL [R1+0x204], R10 ;  /* 0x0002040a01007387 */ /* 0x0001e20000100800 */
[----:B------:R-:W-:-:S03]  /*0590*/  VOTEU.ALL UP0, P0 ;  /* 0x00000000003f7886 */ /* 0x000fc60000000000 */
[----:B------:R0:W-:Y:S04]  /*05a0*/  STL [R1+0x200], R14 ;  /* 0x0002000e01007387 */ /* 0x0001e80000100800 */
[----:B------:R-:W1:Y:S02]  /*05b0*/  FENCE.VIEW.ASYNC.S ;  /* 0x00000000000073c6 */ /* 0x000e640000000000 */
[----:B-1----:R0:W3:Y:S01]  /*05c0*/  @!UP0 SYNCS.EXCH.64 URZ, [UR8+0x30], UR4 ;  /* 0x00003004083f85b2 */ /* 0x0020e20008000100 */
[----:B------:R0:W3:Y:S01]  /*05d0*/  @!UP1 SYNCS.EXCH.64 URZ, [UR8+0x38], UR4 ;  /* 0x00003804083f95b2 */ /* 0x0000e20008000100 */
[----:B------:R-:W-:Y:S01]  /*05e0*/  NOP ;  /* 0x0000000000007918 */ /* 0x000fe20000000000 */
[----:B---34-:R-:W-:Y:S06]  /*05f0*/  BAR.SYNC.DEFER_BLOCKING 0x0 ;  /* 0x0000000000007b1d */ /* 0x018fec0000010000 */
[----:B0-----:R-:W-:Y:S05]  /*0600*/  @!P1 BRA `(.L_x_3) ;  /* 0x0000019c00bc9947 */ /* 0x001fea0003800000 */
[----:B------:R-:W-:-:S06]  /*0610*/  UISETP.GT.U32.AND UP0, UPT, UR11, 0x1, UPT ;  /* 0x000000010b00788c */ /* 0x000fcc000bf04070 */
[----:B------:R-:W-:-:S13]  /*0620*/  PLOP3.LUT P0, PT, PT, PT, UP0, 0x80, 0x0 ;  /* 0x000000000000781c */ /* 0x000fda0003f0f008 */
[----:B------:R-:W-:Y:S05]  /*0630*/  @P0 EXIT ;  /* 0x000000000000094d */ /* 0x000fea0003800000 */
[----:B------:R-:W-:Y:S01]  /*0640*/  ULDC.64 UR4, c[0x0][0x750] ;  /* 0x0001d40000047ab9 */ /* 0x000fe20000000a00 */
[----:B------:R-:W-:Y:S01]  /*0650*/  UMOV UR13, 0xffffffff ;  /* 0xffffffff000d7882 */ /* 0x000fe20000000000 */
[----:B------:R-:W-:Y:S01]  /*0660*/  ISETP.GE.U32.AND P0, PT, R10, UR4, PT ;  /* 0x000000040a007c0c */ /* 0x000fe2000bf06070 */
[----:B------:R-:W-:Y:S01]  /*0670*/  UMOV UR12, 0xffffffff ;  /* 0xffffffff000c7882 */ /* 0x000fe20000000000 */
[----:B------:R-:W-:Y:S01]  /*0680*/  PRMT R0, RZ, 0x7610, R0 ;  /* 0x00007610ff007816 */ /* 0x000fe20000000000 */
[----:B------:R-:W-:Y:S01]  /*0690*/  IMAD.MOV.U32 R3, RZ, RZ, -0x1 ;  /* 0xffffffffff037424 */ /* 0x000fe200078e00ff */
[----:B------:R-:W-:-:S13]  /*06a0*/  ISETP.GE.U32.AND.EX P0, PT, R14, UR5, PT, P0 ;  /* 0x000000050e007c0c */ /* 0x000fda000bf06100 */
[----:B------:R-:W-:Y:S05]  /*06b0*/  @P0 BRA `(.L_x_4) ;  /* 0x00000004006c0947 */ /* 0x000fea0003800000 */
[----:B------:R-:W-:Y:S01]  /*06c0*/  ULDC.64 UR14, c[0x0][0x728] ;  /* 0x0001ca00000e7ab9 */ /* 0x000fe20000000a00 */
[----:B------:R-:W0:Y:S01]  /*06d0*/  LDC.64 R12, c[0x0][0x720] ;  /* 0x0001c800ff0c7b82 */ /* 0x000e220000000a00 */
[----:B------:R-:W-:Y:S01]  /*06e0*/  ISETP.NE.U32.AND P0, PT, RZ, UR14, PT ;  /* 0x0000000eff007c0c */ /* 0x000fe2000bf05070 */
[----:B------:R-:W-:Y:S01]  /*06f0*/  ULDC UR13, c[0x0][0x730] ;  /* 0x0001cc00000d7ab9 */ /* 0x000fe20000000800 */
[----:B------:R-:W-:Y:S02]  /*0700*/  R2UR UR4, R10 ;  /* 0x000000000a0472ca */ /* 0x000fe400000e0000 */
[----:B------:R-:W-:Y:S02]  /*0710*/  ISETP.NE.AND.EX P0, PT, RZ, UR15, PT, P0 ;  /* 0x0000000fff007c0c */ /* 0x000fe4000bf05300 */
[----:B------:R-:W-:-:S11]  /*0720*/  R2UR UR5, R14 ;  /* 0x000000000e0572ca */ /* 0x000fd600000e0000 */
[----:B------:R-:W-:Y:S05]  /*0730*/  @!P0 BRA `(.L_x_5) ;  /* 0x0000000000308947 */ /* 0x000fea0003800000 */
[----:B------:R-:W-:Y:S01]  /*0740*/  R2UR UR4, R10 ;  /* 0x000000000a0472ca */ /* 0x000fe200000e0000 */
[----:B------:R-:W-:Y:S01]  /*0750*/  ULDC UR7, c[0x0][0x734] ;  /* 0x0001cd0000077ab9 */ /* 0x000fe20000000800 */
[----:B------:R-:W-:-:S11]  /*0760*/  R2UR UR12, R14 ;  /* 0x000000000e0c72ca */ /* 0x000fd600000e0000 */
[----:B------:R-:W-:-:S04]  /*0770*/  UIADD3 UR7, UP0, UR4, UR7, URZ ;  /* 0x0000000704077290 */ /* 0x000fc8000ff1e03f */
[----:B------:R-:W-:-:S04]  /*0780*/  UIADD3.X UR12, URZ, UR12, URZ, UP0, !UPT ;  /* 0x0000000c3f0c7290 */ /* 0x000fc800087fe43f */
[----:B------:R-:W-:-:S04]  /*0790*/  UIMAD.WIDE.U32 UR4, UR12, UR14, URZ ;  /* 0x0000000e0c0472a5 */ /* 0x000fc8000f8e003f */
[----:B------:R-:W-:Y:S02]  /*07a0*/  UIMAD.WIDE.U32 UR8, UP0, UR7, UR15, UR4 ;  /* 0x0000000f070872a5 */ /* 0x000fe4000f800004 */
[----:B------:R-:W-:Y:S02]  /*07b0*/  UIMAD.WIDE.U32 UR4, UR7, UR14, URZ ;  /* 0x0000000e070472a5 */ /* 0x000fe4000f8e003f */
[----:B------:R-:W-:Y:S02]  /*07c0*/  UIADD3.X UR11, URZ, URZ, URZ, UP0, !UPT ;  /* 0x0000003f3f0b7290 */ /* 0x000fe400087fe43f */
[----:B------:R-:W-:Y:S01]  /*07d0*/  UIADD3 URZ, UP0, UR5, UR8, URZ ;  /* 0x00000008053f7290 */ /* 0x000fe2000ff1e03f */
[----:B------:R-:W-:-:S03]  /*07e0*/  UMOV UR10, UR9 ;  /* 0x00000009000a7c82 */ /* 0x000fc60008000000 */
[----:B------:R-:W-:-:S12]  /*07f0*/  UIMAD.WIDE.U32.X UR4, UR12, UR15, UR10, UP0 ;  /* 0x0000000f0c0472a5 */ /* 0x000fd800080e040a */
.L_x_5:
[----:B------:R-:W-:Y:S01]  /*0800*/  USHF.R.U64 UR12, UR4, UR13, UR5 ;  /* 0x0000000d040c7299 */ /* 0x000fe20008001205 */
[----:B------:R-:W1:Y:S01]  /*0810*/  LDC.64 R16, c[0x0][0x740] ;  /* 0x0001d000ff107b82 */ /* 0x000e620000000a00 */
[----:B------:R-:W-:Y:S01]  /*0820*/  USHF.R.U32.HI UR4, URZ, UR13, UR5 ;  /* 0x0000000d3f047299 */ /* 0x000fe20008011605 */
[----:B------:R-:W-:Y:S01]  /*0830*/  I2FP.F32.U32 R0, R4 ;  /* 0x0000000400007245 */ /* 0x000fe20000201000 */
[----:B------:R-:W-:Y:S01]  /*0840*/  IMAD.MOV.U32 R3, RZ, RZ, R14 ;  /* 0x000000ffff037224 */ /* 0x000fe200078e000e */
[----:B------:R-:W-:Y:S01]  /*0850*/  ULDC UR5, c[0x0][0x150] ;  /* 0x0000540000057ab9 */ /* 0x000fe20000000800 */
[----:B------:R-:W-:Y:S02]  /*0860*/  IADD3 R7, P0, RZ, -UR12, RZ ;  /* 0x8000000cff077c10 */ /* 0x000fe4000ff1e0ff */
[----:B------:R-:W-:Y:S01]  /*0870*/  FMUL R0, R0, UR5 ;  /* 0x0000000500007c20 */ /* 0x000fe20008400000 */
[----:B------:R-:W2:Y:S01]  /*0880*/  LDC R8, c[0x0][0x718] ;  /* 0x0001c600ff087b82 */ /* 0x000ea20000000800 */
[----:B------:R-:W-:Y:S01]  /*0890*/  MOV R2, R10 ;  /* 0x0000000a00027202 */ /* 0x000fe20000000f00 */
[----:B------:R-:W-:Y:S01]  /*08a0*/  IMAD.X R9, RZ, RZ, ~UR4, P0 ;  /* 0x80000004ff097e24 */ /* 0x000fe200080e06ff */
[----:B------:R-:W-:-:S02]  /*08b0*/  ULDC UR4, c[0x0][0x154] ;  /* 0x0000550000047ab9 */ /* 0x000fc40000000800 */
[----:B------:R-:W3:Y:S01]  /*08c0*/  F2I.U32.TRUNC.NTZ R0, R0 ;  /* 0x0000000000007305 */ /* 0x000ee2000020f000 */
[-C--:B0-----:R-:W-:Y:S02]  /*08d0*/  IMAD R6, R9, R12.reuse, RZ ;  /* 0x0000000c09067224 */ /* 0x081fe400078e02ff */
[----:B------:R-:W0:Y:S01]  /*08e0*/  LDC R5, c[0x0][0x144] ;  /* 0x00005100ff057b82 */ /* 0x000e220000000800 */
[----:B------:R-:W-:-:S04]  /*08f0*/  IMAD.WIDE.U32 R2, R7, R12, R2 ;  /* 0x0000000c07027225 */ /* 0x000fc800078e0002 */
[----:B------:R-:W-:-:S03]  /*0900*/  IMAD R7, R7, R13, R6 ;  /* 0x0000000d07077224 */ /* 0x000fc600078e0206 */
[----:B------:R-:W4:Y:S01]  /*0910*/  LDC R10, c[0x0][0x708] ;  /* 0x0001c200ff0a7b82 */ /* 0x000f220000000800 */
[----:B------:R-:W-:Y:S01]  /*0920*/  IMAD.IADD R7, R3, 0x1, R7 ;  /* 0x0000000103077824 */ /* 0x000fe200078e0207 */
[----:B-1----:R-:W-:Y:S01]  /*0930*/  ISETP.NE.U32.AND P0, PT, R16, RZ, PT ;  /* 0x000000ff1000720c */ /* 0x002fe20003f05070 */
[----:B---3--:R-:W-:-:S03]  /*0940*/  IMAD.MOV R3, RZ, RZ, -R0 ;  /* 0x000000ffff037224 */ /* 0x008fc600078e0a00 */
[----:B------:R-:W-:Y:S02]  /*0950*/  ISETP.NE.AND.EX P0, PT, R17, RZ, PT, P0 ;  /* 0x000000ff1100720c */ /* 0x000fe40003f05300 */
[----:B------:R-:W1:Y:S01]  /*0960*/  LDC R9, c[0x0][0x758] ;  /* 0x0001d600ff097b82 */ /* 0x000e620000000800 */
[-CC-:B--2---:R-:W-:Y:S02]  /*0970*/  SHF.R.U64 R14, R2, R8.reuse, R7.reuse ;  /* 0x00000008020e7219 */ /* 0x184fe40000001207 */
[----:B------:R-:W-:Y:S02]  /*0980*/  I2FP.F32.U32 R2, R11 ;  /* 0x0000000b00027245 */ /* 0x000fe40000201000 */
[----:B------:R-:W-:Y:S01]  /*0990*/  SHF.R.U32.HI R7, RZ, R8, R7 ;  /* 0x00000008ff077219 */ /* 0x000fe20000011607 */
[----:B------:R-:W-:Y:S02]  /*09a0*/  IMAD.MOV.U32 R8, RZ, RZ, 0x1 ;  /* 0x00000001ff087424 */ /* 0x000fe400078e00ff */
[----:B------:R-:W2:Y:S01]  /*09b0*/  LDC R12, c[0x0][0x148] ;  /* 0x00005200ff0c7b82 */ /* 0x000ea20000000800 */
[----:B0-----:R-:W-:-:S02]  /*09c0*/  IMAD R0, R5, R3, R4 ;  /* 0x0000000305007224 */ /* 0x001fc400078e0204 */
[----:B------:R-:W-:Y:S01]  /*09d0*/  FMUL R3, R2, UR4 ;  /* 0x0000000402037c20 */ /* 0x000fe20008400000 */
[----:B------:R-:W-:-:S04]  /*09e0*/  MOV R2, 0xffffffff ;  /* 0xffffffff00027802 */ /* 0x000fc80000000f00 */
[----:B------:R-:W0:Y:S01]  /*09f0*/  LDC R15, c[0x0][0x700] ;  /* 0x0001c000ff0f7b82 */ /* 0x000e220000000800 */
[-CC-:B----4-:R-:W-:Y:S02]  /*0a00*/  SHF.R.U64 R22, R14, R10.reuse, R7.reuse ;  /* 0x0000000a0e167219 */ /* 0x190fe40000001207 */
[----:B------:R-:W-:Y:S02]  /*0a10*/  SHF.R.U32.HI R4, RZ, R10, R7 ;  /* 0x0000000aff047219 */ /* 0x000fe40000011607 */
[----:B------:R3:W4:Y:S03]  /*0a20*/  F2I.U32.TRUNC.NTZ R10, R3 ;  /* 0x00000003000a7305 */ /* 0x000726000020f000 */
[----:B------:R-:W0:Y:S01]  /*0a30*/  LDC R18, c[0x0][0x748] ;  /* 0x0001d200ff127b82 */ /* 0x000e220000000800 */
[-C--:B-1----:R-:W-:Y:S02]  /*0a40*/  SHF.R.U64 R24, R22, R9.reuse, R4 ;  /* 0x0000000916187219 */ /* 0x082fe40000001204 */
[----:B------:R-:W-:-:S02]  /*0a50*/  SHF.L.U32 R2, R2, R9, RZ ;  /* 0x0000000902027219 */ /* 0x000fc400000006ff */
[-C--:B------:R-:W-:Y:S02]  /*0a60*/  SHF.R.U32.HI R4, RZ, R9.reuse, R4 ;  /* 0x00000009ff047219 */ /* 0x080fe40000011604 */
[----:B------:R-:W-:Y:S01]  /*0a70*/  SHF.L.U32 R8, R8, R9, RZ ;  /* 0x0000000908087219 */ /* 0x000fe200000006ff */
[----:B------:R-:W1:Y:S01]  /*0a80*/  LDC R19, c[0x0][0x738] ;  /* 0x0001ce00ff137b82 */ /* 0x000e620000000800 */
[----:B------:R-:W-:Y:S01]  /*0a90*/  LOP3.LUT R9, RZ, R2, RZ, 0x33, !PT ;  /* 0x00000002ff097212 */ /* 0x000fe200078e33ff */
[----:B------:R-:W-:Y:S02]  /*0aa0*/  IMAD.MOV.U32 R2, RZ, RZ, R24 ;  /* 0x000000ffff027224 */ /* 0x000fe400078e0018 */
[----:B---3--:R-:W-:-:S04]  /*0ab0*/  IMAD.MOV.U32 R3, RZ, RZ, R4 ;  /* 0x000000ffff037224 */ /* 0x008fc800078e0004 */
[----:B------:R-:W3:Y:S01]  /*0ac0*/  LDC R20, c[0x0][0x710] ;  /* 0x0001c400ff147b82 */ /* 0x000ee20000000800 */
[----:B--2-4-:R-:W-:Y:S05]  /*0ad0*/  @!P0 BRA `(.L_x_6) ;  /* 0x0000000000288947 */ /* 0x014fea0003800000 */
[----:B------:R-:W2:Y:S02]  /*0ae0*/  LDC R7, c[0x0][0x74c] ;  /* 0x0001d300ff077b82 */ /* 0x000ea40000000800 */
[----:B--2---:R-:W-:-:S04]  /*0af0*/  IADD3 R7, P0, R24, R7, RZ ;  /* 0x0000000718077210 */ /* 0x004fc80007f1e0ff */
[----:B------:R-:W-:-:S05]  /*0b00*/  IADD3.X R13, RZ, R4, RZ, P0, !PT ;  /* 0x00000004ff0d7210 */ /* 0x000fca00007fe4ff */
[----:B------:R-:W-:-:S04]  /*0b10*/  IMAD.WIDE.U32 R2, R13, R16, RZ ;  /* 0x000000100d027225 */ /* 0x000fc800078e00ff */
[----:B------:R-:W-:-:S04]  /*0b20*/  IMAD.WIDE.U32 R4, P0, R7, R17, R2 ;  /* 0x0000001107047225 */ /* 0x000fc80007800002 */
[----:B------:R-:W-:-:S04]  /*0b30*/  IMAD.WIDE.U32 R2, R7, R16, RZ ;  /* 0x0000001007027225 */ /* 0x000fc800078e00ff */
[----:B------:R-:W-:Y:S01]  /*0b40*/  IMAD.X R7, RZ, RZ, RZ, P0 ;  /* 0x000000ffff077224 */ /* 0x000fe200000e06ff */
[----:B------:R-:W-:Y:S01]  /*0b50*/  IADD3 RZ, P0, R3, R4, RZ ;  /* 0x0000000403ff7210 */ /* 0x000fe20007f1e0ff */
[----:B------:R-:W-:-:S04]  /*0b60*/  IMAD.MOV.U32 R6, RZ, RZ, R5 ;  /* 0x000000ffff067224 */ /* 0x000fc800078e0005 */
[----:B------:R-:W-:-:S08]  /*0b70*/  IMAD.WIDE.U32.X R2, R13, R17, R6, P0 ;  /* 0x000000110d027225 */ /* 0x000fd000000e0406 */
.L_x_6:
[----:B0-----:R-:W-:Y:S01]  /*0b80*/  SHF.R.U64 R2, R2, R18, R3 ;  /* 0x0000001202027219 */ /* 0x001fe20000001203 */
[----:B------:R-:W-:Y:S01]  /*0b90*/  IMAD.MOV R10, RZ, RZ, -R10 ;  /* 0x000000ffff0a7224 */ /* 0x000fe200078e0a0a */
[----:B------:R-:W-:Y:S02]  /*0ba0*/  LOP3.LUT R9, R22, R9, RZ, 0xc0, !PT ;  /* 0x0000000916097212 */ /* 0x000fe400078ec0ff */
[----:B------:R-:W-:Y:S01]  /*0bb0*/  IADD3 R3, R15, -0x1, RZ ;  /* 0xffffffff0f037810 */ /* 0x000fe20007ffe0ff */
[----:B------:R-:W-:Y:S02]  /*0bc0*/  IMAD.MOV R4, RZ, RZ, -R2 ;  /* 0x000000ffff047224 */ /* 0x000fe400078e0a02 */
[----:B------:R-:W-:Y:S01]  /*0bd0*/  @P4 IMAD R0, R12, R10, R11 ;  /* 0x0000000a0c004224 */ /* 0x000fe200078e020b */
[----:B------:R-:W-:Y:S01]  /*0be0*/  LOP3.LUT R14, R14, R3, RZ, 0xc0, !PT ;  /* 0x000000030e0e7212 */ /* 0x000fe200078ec0ff */
[----:B------:R-:W-:Y:S02]  /*0bf0*/  IMAD R3, R8, R2, R9 ;  /* 0x0000000208037224 */ /* 0x000fe400078e0209 */
[----:B-1----:R-:W-:-:S02]  /*0c00*/  IMAD R2, R4, R19, R24 ;  /* 0x0000001304027224 */ /* 0x002fc400078e0218 */
[----:B---3--:R-:W-:Y:S02]  /*0c10*/  IMAD R3, R3, R20, R0 ;  /* 0x0000001403037224 */ /* 0x008fe400078e0200 */
[----:B------:R-:W-:-:S05]  /*0c20*/  IMAD R2, R2, R15, R14 ;  /* 0x0000000f02027224 */ /* 0x000fca00078e020e */
[----:B------:R-:W-:Y:S02]  /*0c30*/  SEL R0, R2, R3, !P4 ;  /* 0x0000000302007207 */ /* 0x000fe40006000000 */
[----:B------:R-:W-:Y:S02]  /*0c40*/  SEL R3, R3, R2, !P4 ;  /* 0x0000000203037207 */ /* 0x000fe40006000000 */
[----:B------:R-:W-:Y:S01]  /*0c50*/  R2UR UR13, R0 ;  /* 0x00000000000d72ca */ /* 0x000fe200000e0000 */
[----:B------:R-:W-:-:S14]  /*0c60*/  IMAD.MOV.U32 R0, RZ, RZ, 0x1 ;  /* 0x00000001ff007424 */ /* 0x000fdc00078e00ff */
.L_x_4:
[----:B------:R-:W-:-:S08]  /*0c70*/  NOP ;  /* 0x0000000000007918 */ /* 0x000fd00000000000 */
[----:B------:R-:W0:Y:S02]  /*0c80*/  USETMAXREG.TRY_ALLOC.CTAPOOL UP0, 0xf0 ;  /* 0x000000f0000079c8 */ /* 0x000e240008000600 */
[----:B0-----:R-:W-:-:S13]  /*0c90*/  PLOP3.LUT P0, PT, PT, PT, UP0, 0x80, 0x0 ;  /* 0x000000000000781c */ /* 0x001fda0003f0f008 */
[----:B------:R-:W-:Y:S05]  /*0ca0*/  @!P0 BRA `(.L_x_4) ;  /* 0xfffffffc00f08947 */ /* 0x000fea000383ffff */
[----:B------:R-:W-:Y:S01]  /*0cb0*/  ULDC.64 UR4, c[0x0][0x698] ;  /* 0x0001a60000047ab9 */ /* 0x000fe20000000a00 */
[----:B------:R-:W-:Y:S01]  /*0cc0*/  ULDC.64 UR18, c[0x0][0x208] ;  /* 0x0000820000127ab9 */ /* 0x000fe20000000a00 */
[----:B------:R-:W-:-:S04]  /*0cd0*/  ISETP.NE.U32.AND P0, PT, RZ, UR4, PT ;  /* 0x00000004ff007c0c */ /* 0x000fc8000bf05070 */
[----:B------:R-:W-:-:S13]  /*0ce0*/  ISETP.NE.AND.EX P0, PT, RZ, UR5, PT, P0 ;  /* 0x00000005ff007c0c */ /* 0x000fda000bf05300 */
[----:B------:R-:W-:Y:S05]  /*0cf0*/  @!P0 BRA `(.L_x_7) ;  /* 0x0000000000208947 */ /* 0x000fea0003800000 */
[----:B------:R-:W0:Y:S02]  /*0d00*/  LDC.64 R4, c[0x0][0x698] ;  /* 0x0001a600ff047b82 */ /* 0x000e240000000a00 */
[----:B0-----:R-:W2:Y:S02]  /*0d10*/  LDG.E.64 R4, desc[UR18][R4.64] ;  /* 0x0000001204047981 */ /* 0x001ea4000c1e1b00 */
[----:B--2---:R-:W-:-:S04]  /*0d20*/  ISETP.NE.U32.AND P0, PT, R4, RZ, PT ;  /* 0x000000ff0400720c */ /* 0x004fc80003f05070 */
[----:B------:R-:W-:-:S13]  /*0d30*/  ISETP.NE.AND.EX P0, PT, R5, RZ, PT, P0 ;  /* 0x000000ff0500720c */ /* 0x000fda0003f05300 */
[----:B------:R-:W-:Y:S05]  /*0d40*/  @!P0 BRA `(.L_x_7) ;  /* 0x00000000000c8947 */ /* 0x000fea0003800000 */
[----:B------:R-:W2:Y:S02]  /*0d50*/  LD.E R4, desc[UR18][R4.64] ;  /* 0x0000001204047980 */ /* 0x000ea4000c101900 */
[----:B--2---:R-:W-:Y:S01]  /*0d60*/  R2UR UR23, R4 ;  /* 0x00000000041772ca */ /* 0x004fe200000e0000 */
[----:B------:R-:W-:-:S14]  /*0d70*/  BRA `(.L_x_8) ;  /* 0x0000000000247947 */ /* 0x000fdc0003800000 */
.L_x_7:
[----:B------:R-:W-:Y:S02]  /*0d80*/  ULDC.64 UR4, c[0x0][0x688] ;  /* 0x0001a20000047ab9 */ /* 0x000fe40000000a00 */
[----:B------:R-:W-:-:S04]  /*0d90*/  ISETP.NE.U32.AND P0, PT, RZ, UR4, PT ;  /* 0x00000004ff007c0c */ /* 0x000fc8000bf05070 */
[----:B------:R-:W-:-:S13]  /*0da0*/  ISETP.NE.AND.EX P0, PT, RZ, UR5, PT, P0 ;  /* 0x00000005ff007c0c */ /* 0x000fda000bf05300 */
[----:B------:R-:W-:Y:S05]  /*0db0*/  @!P0 BRA `(.L_x_9) ;  /* 0x0000000000108947 */ /* 0x000fea0003800000 */
[----:B------:R-:W0:Y:S02]  /*0dc0*/  LDC.64 R4, c[0x0][0x688] ;  /* 0x0001a200ff047b82 */ /* 0x000e240000000a00 */
[----:B0-----:R-:W2:Y:S02]  /*0dd0*/  LDG.E R4, desc[UR18][R4.64] ;  /* 0x0000001204047981 */ /* 0x001ea4000c1e1900 */
[----:B--2---:R-:W-:Y:S01]  /*0de0*/  R2UR UR23, R4 ;  /* 0x00000000041772ca */ /* 0x004fe200000e0000 */
[----:B------:R-:W-:-:S14]  /*0df0*/  BRA `(.L_x_8) ;  /* 0x0000000000047947 */ /* 0x000fdc0003800000 */
.L_x_9:
[----:B------:R-:W-:-:S05]  /*0e00*/  ULDC UR23, c[0x0][0x680] ;  /* 0x0001a00000177ab9 */ /* 0x000fca0000000800 */
.L_x_8:
[----:B------:R-:W-:Y:S02]  /*0e10*/  ULDC.64 UR4, c[0x0][0x6a0] ;  /* 0x0001a80000047ab9 */ /* 0x000fe40000000a00 */
        /* <DEDUP_REMOVED lines=11> */
.L_x_10:
        /* <DEDUP_REMOVED lines=8> */
.L_x_12:
[----:B------:R-:W-:-:S05]  /*0f50*/  ULDC UR22, c[0x0][0x684] ;  /* 0x0001a10000167ab9 */ /* 0x000fca0000000800 */
.L_x_11:
[----:B------:R-:W-:-:S13]  /*0f60*/  LOP3.LUT P0, RZ, R0, 0xff, RZ, 0xc0, !PT ;  /* 0x000000ff00ff7812 */ /* 0x000fda000780c0ff */
[----:B------:R-:W-:Y:S05]  /*0f70*/  @!P0 EXIT ;  /* 0x000000000000894d */ /* 0x000fea0003800000 */
[----:B------:R-:W-:Y:S01]  /*0f80*/  ULDC UR4, c[0x0][0x28c] ;  /* 0x0000a30000047ab9 */ /* 0x000fe20000000800 */
[----:B------:R-:W-:Y:S02]  /*0f90*/  ULOP3.LUT UR21, UR6, 0x1, URZ, 0xfc, !UPT ;  /* 0x0000000106157892 */ /* 0x000fe4000f8efc3f */
[----:B------:R-:W-:-:S04]  /*0fa0*/  UIADD3 UR4, UR4, 0x7f, URZ ;  /* 0x0000007f04047890 */ /* 0x000fc8000fffe03f */
[----:B------:R-:W-:-:S04]  /*0fb0*/  USHF.R.S32.HI UR5, URZ, 0x1f, UR4 ;  /* 0x0000001f3f057899 */ /* 0x000fc80008011404 */
[----:B------:R-:W-:-:S03]  /*0fc0*/  ULEA.HI UR5, UR5, UR4, URZ, 0x7 ;  /* 0x0000000405057291 */ /* 0x000fc6000f8f383f */
[----:B------:R-:W-:Y:S01]  /*0fd0*/  UMOV UR4, URZ ;  /* 0x0000003f00047c82 */ /* 0x000fe20008000000 */
[----:B------:R-:W-:-:S03]  /*0fe0*/  USHF.R.S32.HI UR7, URZ, 0x7, UR5 ;  /* 0x000000073f077899 */ /* 0x000fc60008011405 */
[----:B------:R-:W-:-:S09]  /*0ff0*/  UMOV UR5, URZ ;  /* 0x0000003f00057c82 */ /* 0x000fd20008000000 */
.L_x_409:
[----:B------:R-:W-:Y:S01]  /*1000*/  STL [R1], RZ ;  /* 0x000000ff01007387 */ /* 0x000fe20000100800 */
[----:B------:R-:W-:Y:S01]  /*1010*/  UISETP.LT.AND UP0, UPT, URZ, UR7, UPT ;  /* 0x000000073f00728c */ /* 0x000fe2000bf01270 */
[----:B------:R-:W-:Y:S02]  /*1020*/  CS2R R150, SRZ ;  /* 0x0000000000967805 */ /* 0x000fe4000001ff00 */
[----:B----4-:R-:W-:Y:S01]  /*1030*/  CS2R R24, SRZ ;  /* 0x0000000000187805 */ /* 0x010fe2000001ff00 */
[----:B------:R-:W-:Y:S01]  /*1040*/  STL [R1+0x4], RZ ;  /* 0x000004ff01007387 */ /* 0x000fe20000100800 */
[----:B------:R-:W-:Y:S01]  /*1050*/  USEL UR8, URZ, UR7, UP0 ;  /* 0x000000073f087287 */ /* 0x000fe20008000000 */
[----:B------:R-:W-:Y:S02]  /*1060*/  CS2R R26, SRZ ;  /* 0x00000000001a7805 */ /* 0x000fe4000001ff00 */
[----:B------:R-:W-:Y:S01]  /*1070*/  CS2R R28, SRZ ;  /* 0x00000000001c7805 */ /* 0x000fe2000001ff00 */
[----:B------:R-:W-:Y:S01]  /*1080*/  STL [R1+0x8], RZ ;  /* 0x000008ff01007387 */ /* 0x000fe20000100800 */
[----:B------:R-:W-:Y:S01]  /*1090*/  UIADD3 UR15, UR7, -UR8, URZ ;  /* 0x80000008070f7290 */ /* 0x000fe2000fffe03f */
[----:B------:R-:W-:-:S02]  /*10a0*/  CS2R R30, SRZ ;  /* 0x00000000001e7805 */ /* 0x000fc4000001ff00 */
[----:B------:R-:W-:Y:S01]  /*10b0*/  CS2R R32, SRZ ;  /* 0x0000000000207805 */ /* 0x000fe2000001ff00 */
[----:B------:R-:W-:Y:S01]  /*10c0*/  STL [R1+0xc], RZ ;  /* 0x00000cff01007387 */ /* 0x000fe20000100800 */
[----:B------:R-:W-:Y:S01]  /*10d0*/  UISETP.GE.AND UP0, UPT, UR15, 0x1, UPT ;  /* 0x000000010f00788c */ /* 0x000fe2000bf06270 */
[----:B------:R-:W-:Y:S02]  /*10e0*/  CS2R R34, SRZ ;  /* 0x0000000000227805 */ /* 0x000fe4000001ff00 */
[----:B------:R-:W-:Y:S01]  /*10f0*/  CS2R R36, SRZ ;  /* 0x0000000000247805 */ /* 0x000fe2000001ff00 */
[----:B------:R-:W-:Y:S01]  /*1100*/  STL [R1+0x10], RZ ;  /* 0x000010ff01007387 */ /* 0x000fe20000100800 */
[----:B------:R-:W-:Y:S02]  /*1110*/  CS2R R38, SRZ ;  /* 0x0000000000267805 */ /* 0x000fe4000001ff00 */
[----:B------:R-:W-:Y:S02]  /*1120*/  CS2R R40, SRZ ;  /* 0x0000000000287805 */ /* 0x000fe4000001ff00 */
[----:B------:R-:W-:Y:S01]  /*1130*/  PLOP3.LUT P0, PT, PT, PT, UP0, 0x80, 0x0 ;  /* 0x000000000000781c */ /* 0x000fe20003f0f008 */
[----:B------:R-:W-:Y:S01]  /*1140*/  STL [R1+0x14], RZ ;  /* 0x000014ff01007387 */ /* 0x000fe20000100800 */
[----:B------:R-:W-:-:S02]  /*1150*/  CS2R R42, SRZ ;  /* 0x00000000002a7805 */ /* 0x000fc4000001ff00 */
[----:B------:R-:W-:Y:S02]  /*1160*/  CS2R R44, SRZ ;  /* 0x00000000002c7805 */ /* 0x000fe4000001ff00 */
[----:B------:R-:W-:Y:S01]  /*1170*/  CS2R R46, SRZ ;  /* 0x00000000002e7805 */ /* 0x000fe2000001ff00 */
[----:B------:R-:W-:Y:S01]  /*1180*/  STL [R1+0x18], RZ ;  /* 0x000018ff01007387 */ /* 0x000fe20000100800 */
[----:B------:R-:W-:Y:S02]  /*1190*/  CS2R R48, SRZ ;  /* 0x0000000000307805 */ /* 0x000fe4000001ff00 */
[----:B------:R-:W-:Y:S02]  /*11a0*/  CS2R R50, SRZ ;  /* 0x0000000000327805 */ /* 0x000fe4000001ff00 */
[----:B------:R-:W-:Y:S01]  /*11b0*/  CS2R R52, SRZ ;  /* 0x0000000000347805 */ /* 0x000fe2000001ff00 */
        /* <DEDUP_REMOVED lines=64> */
[----:B------:R-:W-:Y:S04]  /*15c0*/  STL [R1+0x5c], RZ ;  /* 0x00005cff01007387 */ /* 0x000fe80000100800 */
        /* <DEDUP_REMOVED lines=53> */
[----:B------:R-:W-:Y:S01]  /*1920*/  STL [R1+0x134], RZ ;  /* 0x000134ff01007387 */ /* 0x000fe20000100800 */
[----:B0-----:R-:W0:Y:S03]  /*1930*/  S2R R0, SR_TID.X ;  /* 0x0000000000007919 */ /* 0x001e260000002100 */
        /* <DEDUP_REMOVED lines=8> */
[----:B0-----:R-:W-:-:S03]  /*19c0*/  LOP3.LUT R0, R0, 0x80, RZ, 0xc0, !PT ;  /* 0x0000008000007812 */ /* 0x001fc600078ec0ff */
[----:B------:R-:W-:Y:S01]  /*19d0*/  STL [R1+0x158], RZ ;  /* 0x000158ff01007387 */ /* 0x000fe20000100800 */
[----:B------:R-:W-:-:S03]  /*19e0*/  SHF.R.U32.HI R0, RZ, 0x7, R0 ;  /* 0x00000007ff007819 */ /* 0x000fc60000011600 */
        /* <DEDUP_REMOVED lines=33> */
[----:B------:R-:W0:Y:S04]  /*1c00*/  SHFL.IDX PT, R0, R0, RZ, 0x1f ;  /* 0x00001fff00007589 */ /* 0x000e2800000e0000 */
[----:B-1----:R1:W-:Y:S04]  /*1c10*/  STL [R1+0x1e0], RZ ;  /* 0x0001e0ff01007387 */ /* 0x0023e80000100800 */
[----:B------:R1:W-:Y:S04]  /*1c20*/  STL [R1+0x1e4], RZ ;  /* 0x0001e4ff01007387 */ /* 0x0003e80000100800 */
[----:B------:R1:W-:Y:S04]  /*1c30*/  STL [R1+0x1e8], RZ ;  /* 0x0001e8ff01007387 */ /* 0x0003e80000100800 */
[----:B------:R1:W-:Y:S04]  /*1c40*/  STL [R1+0x1ec], RZ ;  /* 0x0001ecff01007387 */ /* 0x0003e80000100800 */
[----:B------:R1:W-:Y:S04]  /*1c50*/  STL [R1+0x1f0], RZ ;  /* 0x0001f0ff01007387 */ /* 0x0003e80000100800 */
[----:B------:R1:W-:Y:S01]  /*1c60*/  STL [R1+0x1f4], RZ ;  /* 0x0001f4ff01007387 */ /* 0x0003e20000100800 */
[----:B0-----:R-:W-:-:S03]  /*1c70*/  R2UR UR9, R0 ;  /* 0x00000000000972ca */ /* 0x001fc600000e0000 */
[----:B------:R1:W-:Y:S04]  /*1c80*/  STL [R1+0x1f8], RZ ;  /* 0x0001f8ff01007387 */ /* 0x0003e80000100800 */
[----:B------:R1:W-:Y:S01]  /*1c90*/  STL [R1+0x1fc], RZ ;  /* 0x0001fcff01007387 */ /* 0x0003e20000100800 */
[----:B------:R-:W-:Y:S07]  /*1ca0*/  @!P0 BRA `(.L_x_13) ;  /* 0x0000005400788947 */ /* 0x000fee0003800000 */
[----:B------:R-:W0:Y:S01]  /*1cb0*/  S2UR UR11, SR_CgaCtaId ;  /* 0x00000000000b79c3 */ /* 0x000e220000008800 */
[----:B------:R-:W-:Y:S01]  /*1cc0*/  ULEA.HI UR8, UR9, UR9, URZ, 0x1 ;  /* 0x0000000909087291 */ /* 0x000fe2000f8f083f */
[----:B------:R-:W-:Y:S01]  /*1cd0*/  IMAD.U32 R2, RZ, RZ, UR5 ;  /* 0x00000005ff027e24 */ /* 0x000fe2000f8e00ff */
[----:B------:R-:W-:Y:S01]  /*1ce0*/  UMOV UR10, 0x400 ;  /* 0x00000400000a7882 */ /* 0x000fe20000000000 */
[----:B------:R-:W-:Y:S02]  /*1cf0*/  UPLOP3.LUT UP0, UPT, UPT, UPT, UPT, 0x40, 0x0 ;  /* 0x000000000000789c */ /* 0x000fe40003f0e870 */
[----:B------:R-:W-:Y:S01]  /*1d00*/  ULOP3.LUT UR8, UR8, 0x7fffe, URZ, 0xc0, !UPT ;  /* 0x0007fffe08087892 */ /* 0x000fe2000f8ec03f */
[----:B------:R-:W-:Y:S01]  /*1d10*/  UMOV UR16, UR4 ;  /* 0x0000000400107c82 */ /* 0x000fe20008000000 */
[----:B------:R-:W-:Y:S02]  /*1d20*/  UMOV UR17, UR4 ;  /* 0x0000000400117c82 */ /* 0x000fe40008000000 */
[----:B------:R-:W-:-:S02]  /*1d30*/  UIADD3 UR8, UR9, -UR8, URZ ;  /* 0x8000000809087290 */ /* 0x000fc4000fffe03f */
[----:B0-----:R-:W-:-:S04]  /*1d40*/  ULEA UR10, UR11, UR10, 0x18 ;  /* 0x0000000a0b0a7291 */ /* 0x001fc8000f8ec03f */
[----:B------:R-:W-:-:S04]  /*1d50*/  ULEA UR8, UR8, UR10, 0xd ;  /* 0x0000000a08087291 */ /* 0x000fc8000f8e683f */
[----:B------:R-:W-:-:S04]  /*1d60*/  UIADD3 UR8, UR8, 0x100, URZ ;  /* 0x0000010008087890 */ /* 0x000fc8000fffe03f */
[----:B------:R-:W-:-:S04]  /*1d70*/  USHF.R.U32.HI UR8, URZ, 0x4, UR8 ;  /* 0x000000043f087899 */ /* 0x000fc80008011608 */
[----:B------:R-:W-:-:S12]  /*1d80*/  ULOP3.LUT UR14, UR8, 0x3fff, URZ, 0xc0, !UPT ;  /* 0x00003fff080e7892 */ /* 0x000fd8000f8ec03f */
.L_x_20:
[----:B------:R-:W-:-:S06]  /*1d90*/  UISETP.NE.AND UP1, UPT, UR21, 0x3, UPT ;  /* 0x000000031500788c */ /* 0x000fcc000bf25270 */
[----:B------:R-:W-:-:S13]  /*1da0*/  PLOP3.LUT P1, PT, PT, PT, UP1, 0x80, 0x0 ;  /* 0x000000000000781c */ /* 0x000fda0003f2f018 */
[----:B------:R-:W-:Y:S05]  /*1db0*/  @!P1 BRA `(.L_x_14) ;  /* 0x0000000000049947 */ /* 0x000fea0003800000 */
[----:B------:R-:W-:Y:S01]  /*1dc0*/  BPT.TRAP 0x1 ;  /* 0x000000040000795c */ /* 0x000fe20000300000 */
.L_x_14:
[----:B------:R-:W0:Y:S01]  /*1dd0*/  S2UR UR8, SR_CgaCtaId ;  /* 0x00000000000879c3 */ /* 0x000e220000008800 */
[----:B------:R-:W-:Y:S01]  /*1de0*/  UMOV UR20, 0x400 ;  /* 0x0000040000147882 */ /* 0x000fe20000000000 */
[----:B------:R-:W-:Y:S01]  /*1df0*/  SHF.L.U32 R0, R2, 0x1f, RZ ;  /* 0x0000001f02007819 */ /* 0x000fe200000006ff */
[----:B0-----:R-:W-:-:S04]  /*1e00*/  ULEA UR20, UR8, UR20, 0x18 ;  /* 0x0000001408147291 */ /* 0x001fc8000f8ec03f */
[----:B------:R-:W-:-:S09]  /*1e10*/  ULEA UR8, UR16, UR20, 0x3 ;  /* 0x0000001410087291 */ /* 0x000fd2000f8e183f */
[----:B------:R0:W2:Y:S01]  /*1e20*/  SYNCS.PHASECHK.TRANS64.TRYWAIT P0, [UR8], R0 ;  /* 0x00000000ff0075a7 */ /* 0x0000a20008000148 */
[----:B------:R-:W-:Y:S05]  /*1e30*/  @!P1 BRA `(.L_x_15) ;  /* 0x0000000000049947 */ /* 0x000fea0003800000 */
[----:B------:R-:W-:Y:S01]  /*1e40*/  BPT.TRAP 0x1 ;  /* 0x000000040000795c */ /* 0x000fe20000300000 */
.L_x_15:
[----:B--2---:R-:W-:Y:S05]  /*1e50*/  @P0 BRA `(.L_x_16) ;  /* 0x0000000000080947 */ /* 0x004fea0003800000 */
[----:B------:R-:W2:Y:S02]  /*1e60*/  SYNCS.PHASECHK.TRANS64.TRYWAIT P0, [UR8], R0 ;  /* 0x00000000ff0075a7 */ /* 0x000ea40008000148 */
[----:B--2---:R-:W-:Y:S05]  /*1e70*/  @!P0 BRA `(.L_x_17) ;  /* 0x0000019c006c8947 */ /* 0x004fea0003800000 */
.L_x_16:
[----:B------:R-:W-:Y:S04]  /*1e80*/  STL.64 [R1+0xa50], R150 ;  /* 0x000a509601007387 */ /* 0x000fe80000100a00 */
        /* <DEDUP_REMOVED lines=62> */
[----:B------:R3:W-:Y:S04]  /*2270*/  STL.64 [R1+0x858], R24 ;  /* 0x0008581801007387 */ /* 0x0007e80000100a00 */
[----:B---3--:R-:W3:Y:S04]  /*2280*/  LDL.LU.64 R24, [R1] ;  /* 0x0000000001187983 */ /* 0x008ee80000300a00 */
[----:B------:R-:W3:Y:S04]  /*2290*/  LDL.LU.64 R26, [R1+0x8] ;  /* 0x00000800011a7983 */ /* 0x000ee80000300a00 */
        /* <DEDUP_REMOVED lines=61> */
[----:B------:R-:W3:Y:S01]  /*2670*/  LDL.LU.64 R150, [R1+0x1f8] ;  /* 0x0001f80001967983 */ /* 0x000ee20000300a00 */
[----:B--2---:R-:W2:Y:S01]  /*2680*/  S2R R4, SR_TID.X ;  /* 0x0000000000047919 */ /* 0x004ea20000002100 */
[----:B------:R-:W-:Y:S01]  /*2690*/  USHF.L.U32 UR8, UR16, 0xc, URZ ;  /* 0x0000000c10087899 */ /* 0x000fe2000800063f */
[C---:B--2---:R-:W-:Y:S01]  /*26a0*/  SHF.L.U32 R152, R4.reuse, 0x6, RZ ;  /* 0x0000000604987819 */ /* 0x044fe200000006ff */
[----:B0-----:R-:W-:-:S03]  /*26b0*/  IMAD.SHL.U32 R0, R4, 0x400, RZ ;  /* 0x0000040004007824 */ /* 0x001fc600078e00ff */
[----:B------:R-:W-:-:S04]  /*26c0*/  LOP3.LUT R152, R152, 0x3800, RZ, 0xc0, !PT ;  /* 0x0000380098987812 */ /* 0x000fc800078ec0ff */
[----:B------:R-:W-:Y:S01]  /*26d0*/  LOP3.LUT R152, R152, 0x400, R0, 0xf8, !PT ;  /* 0x0000040098987812 */ /* 0x000fe200078ef800 */
[----:B------:R-:W-:-:S05]  /*26e0*/  IMAD.SHL.U32 R0, R4, 0x20, RZ ;  /* 0x0000002004007824 */ /* 0x000fca00078e00ff */
[----:B------:R-:W-:-:S04]  /*26f0*/  LOP3.LUT R152, R152, 0x380, R0, 0xf8, !PT ;  /* 0x0000038098987812 */ /* 0x000fc800078ef800 */
[----:B------:R-:W-:-:S05]  /*2700*/  LEA.HI R152, R152, UR8, RZ, 0x1d ;  /* 0x0000000898987c11 */ /* 0x000fca000f8fe8ff */
[----:B------:R-:W3:Y:S01]  /*2710*/  LDS.128 R156, [R152+UR20+0x30100] ;  /* 0x03010014989c7984 */ /* 0x000ee20008000c00 */
[----:B------:R-:W-:Y:S02]  /*2720*/  UIADD3 UR9, UR20, 0x10100, URZ ;  /* 0x0001010014097890 */ /* 0x000fe4000fffe03f */
[----:B------:R-:W-:Y:S01]  /*2730*/  ULOP3.LUT UR24, UR14, 0x10000, URZ, 0xfc, !UPT ;  /* 0x000100000e187892 */ /* 0x000fe2000f8efc3f */
[----:B------:R-:W0:Y:S01]  /*2740*/  LDS.128 R152, [R152+UR20+0x30900] ;  /* 0x0309001498987984 */ /* 0x000e220008000c00 */
[----:B------:R-:W-:-:S04]  /*2750*/  USHF.R.U32.HI UR9, URZ, 0x4, UR9 ;  /* 0x000000043f097899 */ /* 0x000fc80008011609 */
[----:B------:R-:W-:-:S04]  /*2760*/  ULOP3.LUT UR9, UR9, 0x3fff, URZ, 0xc0, !UPT ;  /* 0x00003fff09097892 */ /* 0x000fc8000f8ec03f */
[----:B------:R-:W-:Y:S02]  /*2770*/  ULOP3.LUT UR9, UR9, 0x10000, URZ, 0xfc, !UPT ;  /* 0x0001000009097892 */ /* 0x000fe4000f8efc3f */
[----:B------:R-:W-:Y:S02]  /*2780*/  ULEA UR24, UR16, UR24, 0xb ;  /* 0x0000001810187291 */ /* 0x000fe4000f8e583f */
[----:B------:R-:W-:Y:S01]  /*2790*/  UIADD3 UR25, UR8, UR9, URZ ;  /* 0x0000000908197290 */ /* 0x000fe2000fffe03f */
[----:B------:R-:W-:Y:S02]  /*27a0*/  UMOV UR11, 0x40000040 ;  /* 0x40000040000b7882 */ /* 0x000fe40000000000 */
[----:B------:R-:W-:Y:S02]  /*27b0*/  UMOV UR9, 0x40000040 ;  /* 0x4000004000097882 */ /* 0x000fe40000000000 */
[----:B------:R-:W-:Y:S02]  /*27c0*/  UMOV UR8, UR24 ;  /* 0x0000001800087c82 */ /* 0x000fe40008000000 */
[----:B------:R-:W-:Y:S01]  /*27d0*/  UMOV UR10, UR25 ;  /* 0x00000019000a7c82 */ /* 0x000fe20008000000 */
[----:B------:R-:W-:Y:S04]  /*27e0*/  STL [R1+0x454], R3 ;  /* 0x0004540301007387 */ /* 0x000fe80000100800 */
[----:B------:R2:W-:Y:S01]  /*27f0*/  STL [R1+0x450], R2 ;  /* 0x0004500201007387 */ /* 0x0005e20000100800 */
[----:B---3--:R-:W-:-:S06]  /*2800*/  WARPGROUP.ARRIVE ;  /* 0x00000000000079c5 */ /* 0x008fcc0000000000 */
[----:B------:R-:W-:Y:S03]  /*2810*/  HGMMA.SP.64x256x32.F32 R24, gdesc[UR8], R24, UP0, R156, 0x0, gsb0 ;  /* 0x0be09c00081879f0 */ /* 0x000fe6000b800a18 */
[----:B------:R-:W-:Y:S02]  /*2820*/  WARPGROUP.DEPBAR.LE gsb0, 0x0 ;  /* 0x00008000000079c5 */ /* 0x000fe40000010000 */
[----:B------:R-:W-:Y:S04]  /*2830*/  STL.64 [R1], R24 ;  /* 0x0000001801007387 */ /* 0x000fe80000100a00 */
        /* <DEDUP_REMOVED lines=9> */
[----:B------:R-:W-:Y:S01]  /*28d0*/  STL.64 [R1+0x50], R44 ;  /* 0x0000502c01007387 */ /* 0x000fe20000100a00 */
[----:B--2---:R-:W-:-:S03]  /*28e0*/  MOV R2, R150 ;  /* 0x0000009600027202 */ /* 0x004fc60000000f00 */
[----:B------:R-:W-:Y:S01]  /*28f0*/  STL.64 [R1+0x58], R46 ;  /* 0x0000582e01007387 */ /* 0x000fe20000100a00 */
[----:B------:R-:W-:-:S03]  /*2900*/  IMAD.MOV.U32 R0, RZ, RZ, R151 ;  /* 0x000000ffff007224 */ /* 0x000fc600078e0097 */
[----:B------:R-:W-:Y:S01]  /*2910*/  STL.64 [R1+0x60], R48 ;  /* 0x0000603001007387 */ /* 0x000fe20000100a00 */
[----:B------:R-:W-:-:S03]  /*2920*/  IMAD.MOV.U32 R4, RZ, RZ, R148 ;  /* 0x000000ffff047224 */ /* 0x000fc600078e0094 */
[----:B------:R-:W-:Y:S01]  /*2930*/  STL.64 [R1+0x68], R50 ;  /* 0x0000683201007387 */ /* 0x000fe20000100a00 */
[----:B------:R-:W-:Y:S01]  /*2940*/  IMAD.MOV.U32 R3, RZ, RZ, R149 ;  /* 0x000000ffff037224 */ /* 0x000fe200078e0095 */
[----:B------:R-:W-:Y:S02]  /*2950*/  MOV R6, R146 ;  /* 0x0000009200067202 */ /* 0x000fe40000000f00 */
[----:B------:R2:W-:Y:S01]  /*2960*/  STL [R1+0x70], R52 ;  /* 0x0000703401007387 */ /* 0x0005e20000100800 */
[----:B------:R-:W-:-:S03]  /*2970*/  IMAD.MOV.U32 R5, RZ, RZ, R147 ;  /* 0x000000ffff057224 */ /* 0x000fc600078e0093 */
[----:B------:R-:W3:Y:S01]  /*2980*/  LDL.LU.64 R150, [R1+0xa50] ;  /* 0x000a500001967983 */ /* 0x000ee20000300a00 */
[----:B------:R-:W-:Y:S01]  /*2990*/  IMAD.MOV.U32 R8, RZ, RZ, R144 ;  /* 0x000000ffff087224 */ /* 0x000fe200078e0090 */
[----:B------:R-:W-:Y:S01]  /*29a0*/  MOV R10, R142 ;  /* 0x0000008e000a7202 */ /* 0x000fe20000000f00 */
[----:B------:R-:W-:Y:S01]  /*29b0*/  IMAD.MOV.U32 R7, RZ, RZ, R145 ;  /* 0x000000ffff077224 */ /* 0x000fe200078e0091 */
[----:B------:R-:W3:Y:S01]  /*29c0*/  LDL.LU.64 R148, [R1+0xa48] ;  /* 0x000a480001947983 */ /* 0x000ee20000300a00 */
        /* <DEDUP_REMOVED lines=134> */
[----:B------:R-:W-:-:S03]  /*3230*/  IMAD.MOV.U32 R235, RZ, RZ, R53 ;  /* 0x000000ffffeb7224 */ /* 0x000fc600078e0035 */
[----:B------:R-:W3:Y:S04]  /*3240*/  LDL.LU.64 R56, [R1+0x8d8] ;  /* 0x0008d80001387983 */ /* 0x000ee80000300a00 */
[----:B------:R-:W3:Y:S04]  /*3250*/  LDL.LU.64 R54, [R1+0x8d0] ;  /* 0x0008d00001367983 */ /* 0x000ee80000300a00 */
[----:B--2---:R-:W3:Y:S04]  /*3260*/  LDL.LU.64 R52, [R1+0x8c8] ;  /* 0x0008c80001347983 */ /* 0x004ee80000300a00 */
        /* <DEDUP_REMOVED lines=14> */
[----:B------:R-:W-:Y:S01]  /*3350*/  UIADD3 UR8, UR24, 0x400, URZ ;  /* 0x0000040018087890 */ /* 0x000fe2000fffe03f */
[----:B------:R-:W-:-:S02]  /*3360*/  UMOV UR9, 0x40000040 ;  /* 0x4000004000097882 */ /* 0x000fc40000000000 */
[----:B0-----:R-:W-:Y:S04]  /*3370*/  STL.64 [R1+0x850], R154 ;  /* 0x0008509a01007387 */ /* 0x001fe80000100a00 */
[----:B------:R-:W-:Y:S01]  /*3380*/  STL.64 [R1+0x848], R152 ;  /* 0x0008489801007387 */ /* 0x000fe20000100a00 */
[----:B---3--:R-:W-:-:S06]  /*3390*/  WARPGROUP.ARRIVE ;  /* 0x00000000000079c5 */ /* 0x008fcc0000000000 */
[----:B------:R-:W-:Y:S03]  /*33a0*/  HGMMA.SP.64x256x32.F32 R24, gdesc[UR8], R24, UP0, R152, 0x0, gsb0 ;  /* 0x0be09800081879f0 */ /* 0x000fe6000b800a18 */
[----:B------:R-:W-:Y:S02]  /*33b0*/  WARPGROUP.DEPBAR.LE gsb0, 0x0 ;  /* 0x00008000000079c5 */ /* 0x000fe40000010000 */
        /* <DEDUP_REMOVED lines=62> */
[----:B0-----:R-:W2:Y:S04]  /*37a0*/  LDL.LU R28, [R1] ;  /* 0x00000000011c7983 */ /* 0x001ea80000300800 */
[----:B------:R-:W2:Y:S04]  /*37b0*/  LDL.LU R29, [R1+0x4] ;  /* 0x00000400011d7983 */ /* 0x000ea80000300800 */
        /* <DEDUP_REMOVED lines=26> */
[----:B------:R-:W2:Y:S01]  /*3960*/  LDL.LU R56, [R1+0x70] ;  /* 0x0000700001387983 */ /* 0x000ea20000300800 */
[----:B------:R-:W-:Y:S01]  /*3970*/  IMAD.MOV.U32 R57, RZ, RZ, R235 ;  /* 0x000000ffff397224 */ /* 0x000fe200078e00eb */
[----:B------:R-:W-:Y:S01]  /*3980*/  MOV R59, R233 ;  /* 0x000000e9003b7202 */ /* 0x000fe20000000f00 */
        /* <DEDUP_REMOVED lines=48> */
[----:B------:R-:W-:-:S02]  /*3c90*/  IMAD.MOV.U32 R90, RZ, RZ, R202 ;  /* 0x000000ffff5a7224 */ /* 0x000fc400078e00ca */
[----:B------:R-:W-:Y:S02]  /*3ca0*/  IMAD.MOV.U32 R92, RZ, RZ, R200 ;  /* 0x000000ffff5c7224 */ /* 0x000fe400078e00c8 */
[----:B------:R-:W-:Y:S02]  /*3cb0*/  IMAD.MOV.U32 R93, RZ, RZ, R199 ;  /* 0x000000ffff5d7224 */ /* 0x000fe400078e00c7 */
[----:B------:R-:W-:Y:S02]  /*3cc0*/  IMAD.MOV.U32 R94, RZ, RZ, R198 ;  /* 0x000000ffff5e7224 */ /* 0x000fe400078e00c6 */
[----:B------:R-:W-:Y:S02]  /*3cd0*/  IMAD.MOV.U32 R96, RZ, RZ, R196 ;  /* 0x000000ffff607224 */ /* 0x000fe400078e00c4 */
[----:B------:R-:W-:Y:S02]  /*3ce0*/  IMAD.MOV.U32 R97, RZ, RZ, R195 ;  /* 0x000000ffff617224 */ /* 0x000fe400078e00c3 */
        /* <DEDUP_REMOVED lines=42> */
[----:B------:R-:W-:Y:S01]  /*3f90*/  IMAD.MOV.U32 R154, RZ, RZ, R2 ;  /* 0x000000ffff9a7224 */ /* 0x000fe200078e0002 */
[----:B------:R-:W-:-:S02]  /*3fa0*/  UIADD3 UR8, UR24, 0x2, URZ ;  /* 0x0000000218087890 */ /* 0x000fc4000fffe03f */
[----:B------:R-:W-:Y:S01]  /*3fb0*/  UIADD3 UR10, UR25, 0x4, URZ ;  /* 0x00000004190a7890 */ /* 0x000fe2000fffe03f */
[----:B------:R-:W-:Y:S01]  /*3fc0*/  UMOV UR9, 0x40000040 ;  /* 0x4000004000097882 */ /* 0x000fe20000000000 */
[----:B------:R-:W-:Y:S01]  /*3fd0*/  UMOV UR11, 0x40000040 ;  /* 0x40000040000b7882 */ /* 0x000fe20000000000 */
[----:B--2---:R-:W-:-:S06]  /*3fe0*/  WARPGROUP.ARRIVE ;  /* 0x00000000000079c5 */ /* 0x004fcc0000000000 */
[----:B------:R-:W-:Y:S03]  /*3ff0*/  HGMMA.SP.64x256x32.F32 R28, gdesc[UR8], R28, R157, 0x0, gsb0 ;  /* 0x0be09d00081c79f0 */ /* 0x000fe60008000a1c */
        /* <DEDUP_REMOVED lines=65> */
[----:B0-----:R-:W2:Y:S04]  /*4410*/  LDL.LU.64 R154, [R1+0x850] ;  /* 0x00085000019a7983 */ /* 0x001ea80000300a00 */
        /* <DEDUP_REMOVED lines=64> */
[----:B------:R-:W-:Y:S01]  /*4820*/  UMOV UR9, 0x40000040 ;  /* 0x4000004000097882 */ /* 0x000fe20000000000 */
[----:B---3--:R-:W-:-:S07]  /*4830*/  WARPGROUP.ARRIVE ;  /* 0x00000000000079c5 */ /* 0x008fce0000000000 */
[----:B------:R-:W-:Y:S03]  /*4840*/  HGMMA.SP.64x256x32.F32 R24, gdesc[UR8], R24, R153, 0x0, gsb0 ;  /* 0x0be09900081879f0 */ /* 0x000fe60008000a18 */
        /* <DEDUP_REMOVED lines=65> */
[----:B0-----:R-:W3:Y:S04]  /*4c60*/  LDL.LU.64 R24, [R1] ;  /* 0x0000000001187983 */ /* 0x001ee80000300a00 */
        /* <DEDUP_REMOVED lines=63> */
[----:B------:R-:W-:-:S02]  /*5060*/  UIADD3 UR8, UR24, 0x4, URZ ;  /* 0x0000000418087890 */ /* 0x000fc4000fffe03f */
[----:B------:R-:W-:Y:S01]  /*5070*/  UIADD3 UR10, UR25, 0x800, URZ ;  /* 0x00000800190a7890 */ /* 0x000fe2000fffe03f */
[----:B------:R-:W-:Y:S01]  /*5080*/  UMOV UR9, 0x40000040 ;  /* 0x4000004000097882 */ /* 0x000fe20000000000 */
[----:B------:R-:W-:Y:S01]  /*5090*/  UMOV UR11, 0x40000040 ;  /* 0x40000040000b7882 */ /* 0x000fe20000000000 */
[----:B---3--:R-:W-:-:S06]  /*50a0*/  WARPGROUP.ARRIVE ;  /* 0x00000000000079c5 */ /* 0x008fcc0000000000 */
        /* <DEDUP_REMOVED lines=11> */
[----:B------:R-:W-:-:S03]  /*5160*/  IMAD.MOV.U32 R4, RZ, RZ, R150 ;  /* 0x000000ffff047224 */ /* 0x000fc600078e0096 */
[----:B------:R-:W-:Y:S01]  /*5170*/  STL.64 [R1+0x48], R42 ;  /* 0x0000482a01007387 */ /* 0x000fe20000100a00 */
[----:B------:R-:W-:-:S03]  /*5180*/  IMAD.MOV.U32 R0, RZ, RZ, R151 ;  /* 0x000000ffff007224 */ /* 0x000fc600078e0097 */
[----:B------:R-:W-:Y:S01]  /*5190*/  STL.64 [R1+0x50], R44 ;  /* 0x0000502c01007387 */ /* 0x000fe20000100a00 */
[----:B------:R-:W-:Y:S01]  /*51a0*/  MOV R6, R148 ;  /* 0x0000009400067202 */ /* 0x000fe20000000f00 */
[----:B------:R-:W-:Y:S02]  /*51b0*/  IMAD.MOV.U32 R5, RZ, RZ, R149 ;  /* 0x000000ffff057224 */ /* 0x000fe400078e0095 */
[----:B------:R-:W-:Y:S01]  /*51c0*/  STL.64 [R1+0x58], R46 ;  /* 0x0000582e01007387 */ /* 0x000fe20000100a00 */
[----:B------:R-:W-:-:S03]  /*51d0*/  IMAD.MOV.U32 R8, RZ, RZ, R146 ;  /* 0x000000ffff087224 */ /* 0x000fc600078e0092 */
[----:B------:R0:W-:Y:S01]  /*51e0*/  STL [R1+0x60], R48 ;  /* 0x0000603001007387 */ /* 0x0001e20000100800 */
[----:B------:R-:W-:Y:S01]  /*51f0*/  IMAD.MOV.U32 R7, RZ, RZ, R147 ;  /* 0x000000ffff077224 */ /* 0x000fe200078e0093 */
[----:B------:R-:W-:Y:S02]  /*5200*/  MOV R10, R144 ;  /* 0x00000090000a7202 */ /* 0x000fe40000000f00 */
        /* <DEDUP_REMOVED lines=141> */
[----:B------:R-:W-:Y:S02]  /*5ae0*/  IMAD.MOV.U32 R2, RZ, RZ, R50 ;  /* 0x000000ffff027224 */ /* 0x000fe400078e0032 */
[----:B------:R-:W-:Y:S01]  /*5af0*/  IMAD.MOV.U32 R235, RZ, RZ, R51 ;  /* 0x000000ffffeb7224 */ /* 0x000fe200078e0033 */
[----:B------:R-:W3:Y:S01]  /*5b00*/  LDL.LU.64 R54, [R1+0x4d0] ;  /* 0x0004d00001367983 */ /* 0x000ee20000300a00 */
[----:B------:R-:W-:-:S03]  /*5b10*/  IMAD.MOV.U32 R3, RZ, RZ, R49 ;  /* 0x000000ffff037224 */ /* 0x000fc600078e0031 */
[----:B------:R-:W3:Y:S04]  /*5b20*/  LDL.LU.64 R52, [R1+0x4c8] ;  /* 0x0004c80001347983 */ /* 0x000ee80000300a00 */
[----:B------:R-:W3:Y:S04]  /*5b30*/  LDL.LU.64 R50, [R1+0x4c0] ;  /* 0x0004c00001327983 */ /* 0x000ee80000300a00 */
[----:B0-----:R-:W3:Y:S04]  /*5b40*/  LDL.LU.64 R48, [R1+0x4b8] ;  /* 0x0004b80001307983 */ /* 0x001ee80000300a00 */
        /* <DEDUP_REMOVED lines=14> */
[----:B--2---:R-:W-:Y:S01]  /*5c30*/  STL.64 [R1+0x448], R154 ;  /* 0x0004489a01007387 */ /* 0x004fe20000100a00 */
[----:B---3--:R-:W-:-:S06]  /*5c40*/  WARPGROUP.ARRIVE ;  /* 0x00000000000079c5 */ /* 0x008fcc0000000000 */
        /* <DEDUP_REMOVED lines=141> */
[----:B------:R-:W-:Y:S01]  /*6520*/  UIADD3 UR8, UR24, 0x6, URZ ;  /* 0x0000000618087890 */ /* 0x000fe2000fffe03f */
[----:B------:R-:W-:Y:S01]  /*6530*/  IMAD.MOV.U32 R87, RZ, RZ, R203 ;  /* 0x000000ffff577224 */ /* 0x000fe200078e00cb */
[----:B------:R-:W-:Y:S01]  /*6540*/  UIADD3 UR10, UR25, 0x804, URZ ;  /* 0x00000804190a7890 */ /* 0x000fe2000fffe03f */
[----:B------:R-:W-:Y:S01]  /*6550*/  IMAD.MOV.U32 R88, RZ, RZ, R202 ;  /* 0x000000ffff587224 */ /* 0x000fe200078e00ca */
[----:B------:R-:W-:Y:S01]  /*6560*/  UMOV UR9, 0x40000040 ;  /* 0x4000004000097882 */ /* 0x000fe20000000000 */
[----:B------:R-:W-:Y:S01]  /*6570*/  IMAD.MOV.U32 R90, RZ, RZ, R200 ;  /* 0x000000ffff5a7224 */ /* 0x000fe200078e00c8 */
[----:B------:R-:W-:Y:S01]  /*6580*/  UMOV UR11, 0x40000040 ;  /* 0x40000040000b7882 */ /* 0x000fe20000000000 */
[----:B------:R-:W-:Y:S01]  /*6590*/  IMAD.MOV.U32 R91, RZ, RZ, R199 ;  /* 0x000000ffff5b7224 */ /* 0x000fe200078e00c7 */
[----:B------:R0:W5:Y:S01]  /*65a0*/  LDL.LU R3, [R1+0x454] ;  /* 0x0004540001037983 */ /* 0x0001620000300800 */
[----:B------:R-:W-:-:S02]  /*65b0*/  IMAD.MOV.U32 R92, RZ, RZ, R198 ;  /* 0x000000ffff5c7224 */ /* 0x000fc400078e00c6 */
[----:B------:R-:W-:Y:S01]  /*65c0*/  IMAD.MOV.U32 R94, RZ, RZ, R196 ;  /* 0x000000ffff5e7224 */ /* 0x000fe200078e00c4 */
[----:B------:R0:W5:Y:S01]  /*65d0*/  LDL.LU R2, [R1+0x450] ;  /* 0x0004500001027983 */ /* 0x0001620000300800 */
        /* <DEDUP_REMOVED lines=44> */
[----:B------:R-:W-:-:S06]  /*68a0*/  IMAD.MOV.U32 R155, RZ, RZ, R0 ;  /* 0x000000ffff9b7224 */ /* 0x000fcc00078e0000 */
        /* <DEDUP_REMOVED lines=67> */
[----:B--2---:R-:W2:Y:S04]  /*6ce0*/  LDL.LU.64 R154, [R1+0x448] ;  /* 0x00044800019a7983 */ /* 0x004ea80000300a00 */
[----:B------:R-:W2:Y:S04]  /*6cf0*/  LDL.LU.64 R150, [R1+0x440] ;  /* 0x0004400001967983 */ /* 0x000ea80000300a00 */
        /* <DEDUP_REMOVED lines=60> */
[----:B------:R-:W2:Y:S01]  /*70c0*/  LDL.LU.64 R28, [R1+0x258] ;  /* 0x00025800011c7983 */ /* 0x000ea20000300a00 */
[----:B------:R-:W-:Y:S01]  /*70d0*/  UIADD3 UR8, UR24, 0x406, URZ ;  /* 0x0000040618087890 */ /* 0x000fe2000fffe03f */
[----:B------:R-:W-:Y:S01]  /*70e0*/  UMOV UR9, 0x40000040 ;  /* 0x4000004000097882 */ /* 0x000fe20000000000 */
[----:B--2---:R-:W-:-:S07]  /*70f0*/  WARPGROUP.ARRIVE ;  /* 0x00000000000079c5 */ /* 0x004fce0000000000 */
[----:B------:R-:W-:Y:S03]  /*7100*/  HGMMA.SP.64x256x32.F32 R24, gdesc[UR8], R24, R155, 0x0, gsb0 ;  /* 0x0be09b00081879f0 */ /* 0x000fe60008000a18 */
[----:B------:R-:W-:Y:S02]  /*7110*/  WARPGROUP.DEPBAR.LE gsb0, 0x0 ;  /* 0x00008000000079c5 */ /* 0x000fe40000010000 */
[----:B0-----:R-:W-:Y:S05]  /*7120*/  @!P1 BRA `(.L_x_18) ;  /* 0x0000000000049947 */ /* 0x001fea0003800000 */
[----:B------:R-:W-:Y:S01]  /*7130*/  BPT.TRAP 0x1 ;  /* 0x000000040000795c */ /* 0x000fe20000300000 */
.L_x_18:
[----:B------:R-:W-:Y:S02]  /*7140*/  UISETP.GT.U32.AND UP0, UPT, UR6, 0x1, UPT ;  /* 0x000000010600788c */ /* 0x000fe4000bf04070 */
[----:B------:R-:W-:-:S04]  /*7150*/  ULEA UR20, UR17, UR20, 0x3 ;  /* 0x0000001411147291 */ /* 0x000fc8000f8e183f */
[----:B------:R-:W-:Y:S01]  /*7160*/  UIADD3 UR20, UR20, 0x10, URZ ;  /* 0x0000001014147890 */ /* 0x000fe2000fffe03f */
[----:B------:R-:W-:-:S03]  /*7170*/  PLOP3.LUT P0, PT, PT, PT, UP0, 0x80, 0x0 ;  /* 0x000000000000781c */ /* 0x000fc60003f0f008 */
[----:B------:R-:W-:-:S09]  /*7180*/  UPRMT UR20, URZ, 0x654, UR20 ;  /* 0x000006543f147896 */ /* 0x000fd20008000014 */
[----:B------:R-:W-:Y:S01]  /*7190*/  SYNCS.ARRIVE.TRANS64.RED.A1T0 RZ, [UR20], RZ ;  /* 0x000000ffffff79a7 */ /* 0x000fe20008100414 */
[----:B------:R-:W-:Y:S05]  /*71a0*/  @P0 BRA `(.L_x_19) ;  /* 0x0000000000040947 */ /* 0x000fea0003800000 */
[----:B------:R-:W-:Y:S01]  /*71b0*/  BPT.TRAP 0x1 ;  /* 0x000000040000795c */ /* 0x000fe20000300000 */
.L_x_19:
[----:B------:R-:W-:Y:S02]  /*71c0*/  UISETP.GT.AND UP2, UPT, UR15, 0x1, UPT ;  /* 0x000000010f00788c */ /* 0x000fe4000bf44270 */
[----:B------:R-:W-:Y:S02]  /*71d0*/  UIADD3 UR16, UR16, 0x1, URZ ;  /* 0x0000000110107890 */ /* 0x000fe4000fffe03f */
[----:B------:R-:W-:Y:S02]  /*71e0*/  UIADD3 UR17, UR17, 0x1, URZ ;  /* 0x0000000111117890 */ /* 0x000fe4000fffe03f */
[----:B------:R-:W-:Y:S01]  /*71f0*/  PLOP3.LUT P0, PT, PT, PT, UP2, 0x80, 0x0 ;  /* 0x000000000000781c */ /* 0x000fe20003f0f028 */
[----:B------:R-:W-:Y:S02]  /*7200*/  UISETP.NE.AND UP0, UPT, UR16, 0x2, UPT ;  /* 0x000000021000788c */ /* 0x000fe4000bf05270 */
[----:B------:R-:W-:Y:S02]  /*7210*/  UISETP.NE.AND UP1, UPT, UR17, 0x2, UPT ;  /* 0x000000021100788c */ /* 0x000fe4000bf25270 */
[----:B------:R-:W-:-:S02]  /*7220*/  USEL UR8, URZ, 0x1, UP0 ;  /* 0x000000013f087887 */ /* 0x000fc40008000000 */
[----:B------:R-:W-:Y:S02]  /*7230*/  USEL UR16, UR16, URZ, UP0 ;  /* 0x0000003f10107287 */ /* 0x000fe40008000000 */
[----:B------:R-:W-:Y:S02]  /*7240*/  UIADD3 UR15, UR15, -0x1, URZ ;  /* 0xffffffff0f0f7890 */ /* 0x000fe4000fffe03f */
[----:B------:R-:W-:Y:S01]  /*7250*/  USEL UR17, UR17, URZ, UP1 ;  /* 0x0000003f11117287 */ /* 0x000fe20008800000 */
[----:B-----5:R-:W-:Y:S01]  /*7260*/  LOP3.LUT R2, R2, UR8, RZ, 0x3c, !PT ;  /* 0x0000000802027c12 */ /* 0x020fe2000f8e3cff */
[----:B------:R-:W-:Y:S01]  /*7270*/  UPLOP3.LUT UP0, UPT, UPT, UPT, UPT, 0x80, 0x0 ;  /* 0x000000000000789c */ /* 0x000fe20003f0f070 */
[----:B------:R-:W-:Y:S10]  /*7280*/  @P0 BRA `(.L_x_20) ;  /* 0xffffffa800c00947 */ /* 0x000ff4000383ffff */
.L_x_13:
[----:B------:R-:W0:Y:S01]  /*7290*/  S2R R6, SR_TID.X ;  /* 0x0000000000067919 */ /* 0x000e220000002100 */
[----:B------:R-:W2:Y:S01]  /*72a0*/  LDC R5, c[0x0][0x288] ;  /* 0x0000a200ff057b82 */ /* 0x000ea20000000800 */
[----:B------:R-:W-:Y:S01]  /*72b0*/  USHF.L.U32 UR11, UR13, 0x8, URZ ;  /* 0x000000080d0b7899 */ /* 0x000fe2000800063f */
[----:B------:R-:W3:Y:S01]  /*72c0*/  S2R R0, SR_TID.X ;  /* 0x0000000000007919 */ /* 0x000ee20000002100 */
[----:B------:R-:W-:Y:S01]  /*72d0*/  ULDC UR8, c[0x0][0x284] ;  /* 0x0000a10000087ab9 */ /* 0x000fe20000000800 */
[----:B------:R-:W-:Y:S02]  /*72e0*/  UIADD3 UR4, UR7, UR4, URZ ;  /* 0x0000000407047290 */ /* 0x000fe4000fffe03f */
[----:B------:R-:W-:Y:S02]  /*72f0*/  USHF.R.S32.HI UR14, URZ, 0x1f, UR12 ;  /* 0x0000001f3f0e7899 */ /* 0x000fe4000801140c */
[----:B------:R-:W-:Y:S01]  /*7300*/  UISETP.GT.U32.AND UP0, UPT, UR4, 0x1, UPT ;  /* 0x000000010400788c */ /* 0x000fe2000bf04070 */
[----:B------:R-:W-:-:S03]  /*7310*/  ULDC.64 UR16, c[0x0][0x6d0] ;  /* 0x0001b40000107ab9 */ /* 0x000fc60000000a00 */
[----:B------:R-:W-:Y:S01]  /*7320*/  UISETP.LT.U32.AND UP0, UPT, UR7, 0x2, UP0 ;  /* 0x000000020700788c */ /* 0x000fe20008701070 */
[----:B------:R-:W-:Y:S01]  /*7330*/  IMAD.U32 R12, RZ, RZ, UR16 ;  /* 0x00000010ff0c7e24 */ /* 0x000fe2000f8e00ff */
[----:B------:R-:W-:Y:S02]  /*7340*/  UIMAD UR9, UR14, UR16, URZ ;  /* 0x000000100e0972a4 */ /* 0x000fe4000f8e023f */
[----:B------:R-:W-:Y:S02]  /*7350*/  USEL UR10, URZ, 0x1, !UP0 ;  /* 0x000000013f0a7887 */ /* 0x000fe4000c000000 */
[----:B------:R-:W-:Y:S01]  /*7360*/  UIMAD UR9, UR12, UR17, UR9 ;  /* 0x000000110c0972a4 */ /* 0x000fe2000f8e0209 */
[----:B--2---:R-:W-:Y:S02]  /*7370*/  ISETP.LE.AND P0, PT, R5, UR11, PT ;  /* 0x0000000b05007c0c */ /* 0x004fe4000bf03270 */
[----:B0-----:R-:W-:Y:S02]  /*7380*/  LOP3.LUT R2, R6, 0x60, RZ, 0xc0, !PT ;  /* 0x0000006006027812 */ /* 0x001fe400078ec0ff */
[----:B------:R-:W-:-:S02]  /*7390*/  SHF.R.U32.HI R4, RZ, 0x2, R6 ;  /* 0x00000002ff047819 */ /* 0x000fc40000011606 */
[----:B------:R-:W-:Y:S02]  /*73a0*/  SHF.R.U32.HI R2, RZ, 0x5, R2 ;  /* 0x00000005ff027819 */ /* 0x000fe40000011602 */
[----:B---3--:R-:W-:Y:S02]  /*73b0*/  SHF.R.U32.HI R7, RZ, 0x7, R0 ;  /* 0x00000007ff077819 */ /* 0x008fe40000011600 */
[----:B------:R-:W-:Y:S01]  /*73c0*/  LOP3.LUT R4, R4, 0x7, RZ, 0xc0, !PT ;  /* 0x0000000704047812 */ /* 0x000fe200078ec0ff */
[----:B------:R-:W-:-:S04]  /*73d0*/  IMAD.SHL.U32 R0, R2, 0x10, RZ ;  /* 0x0000001002007824 */ /* 0x000fc800078e00ff */
[--C-:B------:R-:W-:Y:S01]  /*73e0*/  IMAD R2, R2, -0x10, -R4.reuse ;  /* 0xfffffff002027824 */ /* 0x100fe200078e0a04 */
[----:B------:R-:W-:Y:S02]  /*73f0*/  LOP3.LUT R0, R0, 0xfffffff0, R4, 0xe2, !PT ;  /* 0xfffffff000007812 */ /* 0x000fe400078ee204 */
[----:B------:R-:W-:-:S05]  /*7400*/  LOP3.LUT R4, R7, 0x1, RZ, 0xc0, !PT ;  /* 0x0000000107047812 */ /* 0x000fca00078ec0ff */
[----:B------:R-:W-:Y:S01]  /*7410*/  IMAD R4, R4, -0x40, R2 ;  /* 0xffffffc004047824 */ /* 0x000fe200078e0202 */
[----:B------:R-:W-:-:S04]  /*7420*/  SHF.R.U32.HI R2, RZ, 0x1, R6 ;  /* 0x00000001ff027819 */ /* 0x000fc80000011606 */
[----:B------:R-:W-:Y:S02]  /*7430*/  LOP3.LUT R0, R0, 0x40, R2, 0xf8, !PT ;  /* 0x0000004000007812 */ /* 0x000fe400078ef802 */
[----:B------:R-:W-:-:S04]  /*7440*/  SHF.L.U32 R2, R3, 0x8, RZ ;  /* 0x0000000803027819 */ /* 0x000fc800000006ff */
[C---:B------:R-:W-:Y:S02]  /*7450*/  IADD3 R19, -R2.reuse, UR8, R4 ;  /* 0x0000000802137c10 */ /* 0x040fe4000fffe104 */
[----:B------:R-:W-:Y:S01]  /*7460*/  ISETP.GE.OR P0, PT, R2, UR8, P0 ;  /* 0x0000000802007c0c */ /* 0x000fe20008706670 */
[----:B------:R-:W-:Y:S01]  /*7470*/  USHF.R.U32.HI UR8, URZ, 0x1, UR4 ;  /* 0x000000013f087899 */ /* 0x000fe20008011604 */
[----:B------:R-:W-:Y:S01]  /*7480*/  LOP3.LUT R2, R0, R2, RZ, 0xfc, !PT ;  /* 0x0000000200027212 */ /* 0x000fe200078efcff */
[----:B------:R0:W-:Y:S01]  /*7490*/  STL [R1+0x208], R19 ;  /* 0x0002081301007387 */ /* 0x0001e20000100800 */
[----:B------:R-:W-:Y:S01]  /*74a0*/  LOP3.LUT R0, R6, 0x3, RZ, 0xc0, !PT ;  /* 0x0000000306007812 */ /* 0x000fe200078ec0ff */
[----:B------:R-:W-:Y:S01]  /*74b0*/  ULOP3.LUT UR8, UR8, 0x1, URZ, 0xc0, !UPT ;  /* 0x0000000108087892 */ /* 0x000fe2000f8ec03f */
[----:B------:R-:W-:Y:S01]  /*74c0*/  SHF.R.S32.HI R3, RZ, 0x1f, R2 ;  /* 0x0000001fff037819 */ /* 0x000fe20000011402 */
[----:B------:R-:W-:Y:S02]  /*74d0*/  ULOP3.LUT UR4, UR4, 0x1, URZ, 0xc0, !UPT ;  /* 0x0000000104047892 */ /* 0x000fe4000f8ec03f */
[----:B------:R-:W-:Y:S01]  /*74e0*/  UISETP.NE.U32.AND UP1, UPT, UR8, 0x1, UPT ;  /* 0x000000010800788c */ /* 0x000fe2000bf25070 */
[----:B------:R-:W-:-:S02]  /*74f0*/  IMAD R0, R0, -0x2, R5 ;  /* 0xfffffffe00007824 */ /* 0x000fc400078e0205 */
[----:B------:R-:W-:Y:S01]  /*7500*/  IMAD.WIDE.U32 R12, R12, UR12, R2 ;  /* 0x0000000c0c0c7c25 */ /* 0x000fe2000f8e0002 */
[----:B------:R-:W-:-:S03]  /*7510*/  UISETP.GT.U32.AND UP0, UPT, UR7, 0x1, !UP1 ;  /* 0x000000010700788c */ /* 0x000fc6000cf04070 */
[----:B------:R-:W-:Y:S01]  /*7520*/  VIADD R13, R13, UR9 ;  /* 0x000000090d0d7c36 */ /* 0x000fe20008000000 */
[----:B------:R-:W-:Y:S01]  /*7530*/  USEL UR8, URZ, 0x1, !UP0 ;  /* 0x000000013f087887 */ /* 0x000fe2000c000000 */
[----:B------:R-:W-:-:S03]  /*7540*/  VIADD R0, R0, -UR11 ;  /* 0x8000000b00007c36 */ /* 0x000fc60008000000 */
[----:B------:R-:W-:Y:S01]  /*7550*/  ULOP3.LUT UR5, UR8, UR5, UR10, 0x96, !UPT ;  /* 0x0000000508057292 */ /* 0x000fe2000f8e960a */
[----:B0-----:R-:W-:Y:S11]  /*7560*/  @P0 BRA `(.L_x_21) ;  /* 0x0000012800180947 */ /* 0x001ff60003800000 */
[----:B------:R-:W-:Y:S01]  /*7570*/  UIMAD.WIDE UR10, UR13, 0x100, URZ ;  /* 0x000001000d0a78a5 */ /* 0x000fe2000f8e023f */
[----:B------:R-:W-:Y:S01]  /*7580*/  FSETP.NEU.AND P2, PT, RZ, UR22, PT ;  /* 0x00000016ff007c0b */ /* 0x000fe2000bf4d000 */
[----:B------:R-:W-:Y:S01]  /*7590*/  ULDC.64 UR28, c[0x0][0x6c8] ;  /* 0x0001b200001c7ab9 */ /* 0x000fe20000000a00 */
[----:B------:R-:W-:Y:S01]  /*75a0*/  SHF.L.U32 R4, R6, 0x1, RZ ;  /* 0x0000000106047819 */ /* 0x000fe200000006ff */
[----:B------:R-:W-:Y:S01]  /*75b0*/  UIMAD UR8, UR11, UR28, URZ ;  /* 0x0000001c0b0872a4 */ /* 0x000fe2000f8e023f */
[----:B------:R-:W-:Y:S01]  /*75c0*/  IMAD.U32 R18, RZ, RZ, UR29 ;  /* 0x0000001dff127e24 */ /* 0x000fe2000f8e00ff */
[----:B------:R-:W-:Y:S01]  /*75d0*/  ISETP.GT.AND P0, PT, R19, RZ, PT ;  /* 0x000000ff1300720c */ /* 0x000fe20003f04270 */
[----:B------:R-:W-:Y:S01]  /*75e0*/  IMAD.U32 R8, RZ, RZ, UR10 ;  /* 0x0000000aff087e24 */ /* 0x000fe2000f8e00ff */
[----:B------:R-:W-:Y:S02]  /*75f0*/  BSSY B0, `(.L_x_21) ;  /* 0x000127d000007945 */ /* 0x000fe40003800000 */
[----:B------:R-:W-:-:S02]  /*7600*/  ISETP.GT.AND P1, PT, R0, RZ, P0 ;  /* 0x000000ff0000720c */ /* 0x000fc40000724270 */
[----:B------:R-:W-:-:S05]  /*7610*/  LOP3.LUT R8, R8, 0x6, R4, 0xf8, !PT ;  /* 0x0000000608087812 */ /* 0x000fca00078ef804 */
[----:B------:R-:W-:-:S04]  /*7620*/  IMAD.WIDE.U32 R12, R8, UR28, R12 ;  /* 0x0000001c080c7c25 */ /* 0x000fc8000f8e000c */
[----:B------:R-:W-:-:S04]  /*7630*/  IMAD R18, R8, R18, UR8 ;  /* 0x0000000808127e24 */ /* 0x000fc8000f8e0212 */
[----:B------:R-:W-:Y:S01]  /*7640*/  IMAD.IADD R18, R13, 0x1, R18 ;  /* 0x000000010d127824 */ /* 0x000fe200078e0212 */
[----:B------:R-:W-:Y:S06]  /*7650*/  @!P2 BRA `(.L_x_22) ;  /* 0x000000d8007ca947 */ /* 0x000fec0003800000 */
[----:B------:R-:W-:Y:S01]  /*7660*/  ULDC.64 UR16, c[0x0][0x6b8] ;  /* 0x0001ae0000107ab9 */ /* 0x000fe20000000a00 */
[----:B------:R-:W-:Y:S01]  /*7670*/  ULDC.64 UR26, c[0x0][0x6b0] ;  /* 0x0001ac00001a7ab9 */ /* 0x000fe20000000a00 */
[----:B------:R-:W-:Y:S02]  /*7680*/  UIMAD UR9, UR14, UR16, URZ ;  /* 0x000000100e0972a4 */ /* 0x000fe4000f8e023f */
[----:B------:R-:W-:Y:S01]  /*7690*/  MOV R10, UR16 ;  /* 0x00000010000a7c02 */ /* 0x000fe20008000f00 */
[----:B------:R-:W-:Y:S01]  /*76a0*/  UIMAD UR10, UR11, UR26, URZ ;  /* 0x0000001a0b0a72a4 */ /* 0x000fe2000f8e023f */
[----:B------:R-:W2:Y:S01]  /*76b0*/  LDL.LU R21, [R1] ;  /* 0x0000000001157983 */ /* 0x000ea20000300800 */
[----:B------:R-:W-:Y:S02]  /*76c0*/  UIMAD UR9, UR12, UR17, UR9 ;  /* 0x000000110c0972a4 */ /* 0x000fe4000f8e0209 */
[----:B------:R-:W-:Y:S01]  /*76d0*/  IMAD.WIDE.U32 R6, R10, UR12, R2 ;  /* 0x0000000c0a067c25 */ /* 0x000fe2000f8e0002 */
[----:B------:R-:W-:Y:S01]  /*76e0*/  ULDC.64 UR24, c[0x0][0x6a8] ;  /* 0x0001aa0000187ab9 */ /* 0x000fe20000000a00 */
[----:B------:R-:W-:Y:S01]  /*76f0*/  ULDC.64 UR14, c[0x0][0x6b0] ;  /* 0x0001ac00000e7ab9 */ /* 0x000fe20000000a00 */
[----:B------:R-:W-:Y:S01]  /*7700*/  ISETP.GT.AND P3, PT, R0, 0x1, P0 ;  /* 0x000000010000780c */ /* 0x000fe20000764270 */
[----:B------:R-:W-:Y:S01]  /*7710*/  IMAD.U32 R9, RZ, RZ, UR27 ;  /* 0x0000001bff097e24 */ /* 0x000fe2000f8e00ff */
[----:B------:R-:W3:Y:S01]  /*7720*/  LDL.LU R20, [R1+0x4] ;  /* 0x0000040001147983 */ /* 0x000ee20000300800 */
[----:B------:R-:W-:-:S02]  /*7730*/  VIADD R5, R7, UR9 ;  /* 0x0000000907057c36 */ /* 0x000fc40008000000 */
[----:B------:R-:W-:Y:S02]  /*7740*/  IMAD.MOV.U32 R4, RZ, RZ, R6 ;  /* 0x000000ffff047224 */ /* 0x000fe400078e0006 */
[C---:B------:R-:W-:Y:S01]  /*7750*/  IMAD R9, R8.reuse, R9, UR10 ;  /* 0x0000000a08097e24 */ /* 0x040fe2000f8e0209 */
[----:B------:R-:W-:Y:S01]  /*7760*/  ULDC.64 UR10, c[0x0][0x6c0] ;  /* 0x0001b000000a7ab9 */ /* 0x000fe20000000a00 */
[----:B------:R-:W-:-:S05]  /*7770*/  IMAD.WIDE.U32 R14, R8, UR26, R4 ;  /* 0x0000001a080e7c25 */ /* 0x000fca000f8e0004 */
[----:B------:R-:W-:Y:S02]  /*7780*/  IADD3 R11, R15, R9, RZ ;  /* 0x000000090f0b7210 */ /* 0x000fe40007ffe0ff */
[----:B------:R-:W-:-:S04]  /*7790*/  LEA R16, P2, R14, UR24, 0x2 ;  /* 0x000000180e107c11 */ /* 0x000fc8000f8410ff */
[----:B------:R-:W-:-:S05]  /*77a0*/  LEA.HI.X R17, R14, UR25, R11, 0x2, P2 ;  /* 0x000000190e117c11 */ /* 0x000fca00090f140b */
[----:B------:R0:W4:Y:S01]  /*77b0*/  @P1 LDG.E.LTC128B R11, desc[UR18][R16.64] ;  /* 0x00000012100b1981 */ /* 0x000122000c1e1920 */
[----:B------:R-:W-:Y:S01]  /*77c0*/  IMAD.U32 R14, RZ, RZ, UR26 ;  /* 0x0000001aff0e7e24 */ /* 0x000fe2000f8e00ff */
[----:B------:R-:W-:-:S03]  /*77d0*/  LEA R226, P2, R12, UR10, 0x2 ;  /* 0x0000000a0ce27c11 */ /* 0x000fc6000f8410ff */
[----:B------:R-:W-:Y:S01]  /*77e0*/  IMAD.WIDE.U32 R14, R8, R14, UR14 ;  /* 0x0000000e080e7e25 */ /* 0x000fe2000f8e000e */
[----:B------:R-:W-:-:S03]  /*77f0*/  LEA.HI.X R227, R12, UR11, R18, 0x2, P2 ;  /* 0x0000000b0ce37c11 */ /* 0x000fc600090f1412 */
[----:B------:R-:W-:Y:S01]  /*7800*/  IMAD.IADD R18, R9, 0x1, R15 ;  /* 0x0000000109127824 */ /* 0x000fe200078e020f */
[----:B------:R-:W-:-:S05]  /*7810*/  IADD3 R13, P2, R6, R14, RZ ;  /* 0x0000000e060d7210 */ /* 0x000fca0007f5e0ff */
[----:B0-----:R-:W-:Y:S02]  /*7820*/  IMAD.X R16, R18, 0x1, R5, P2 ;  /* 0x0000000112107824 */ /* 0x001fe400010e0605 */
[----:B----4-:R-:W-:-:S04]  /*7830*/  FMUL R12, R11, UR22 ;  /* 0x000000160b0c7c20 */ /* 0x010fc80008400000 */
[----:B--2---:R-:W-:Y:S01]  /*7840*/  FFMA R17, R21, UR23, R12 ;  /* 0x0000001715117c23 */ /* 0x004fe2000800000c */
[----:B------:R-:W-:-:S04]  /*7850*/  LEA R12, P2, R13, UR24, 0x2 ;  /* 0x000000180d0c7c11 */ /* 0x000fc8000f8410ff */
[----:B------:R-:W-:Y:S01]  /*7860*/  LEA.HI.X R13, R13, UR25, R16, 0x2, P2 ;  /* 0x000000190d0d7c11 */ /* 0x000fe200090f1410 */
[----:B------:R-:W-:Y:S04]  /*7870*/  @P1 STG.E desc[UR18][R226.64], R17 ;  /* 0x00000011e2001986 */ /* 0x000fe8000c101912 */
[----:B------:R0:W2:Y:S01]  /*7880*/  @P3 LDG.E.LTC128B R11, desc[UR18][R12.64] ;  /* 0x000000120c0b3981 */ /* 0x0000a2000c1e1920 */
[----:B------:R-:W-:Y:S01]  /*7890*/  USHF.L.U64.HI UR8, UR28, 0x2, UR29 ;  /* 0x000000021c087899 */ /* 0x000fe2000801021d */
[----:B------:R-:W-:Y:S01]  /*78a0*/  BSSY B1, `(.L_x_23) ;  /* 0x0000015000017945 */ /* 0x000fe20003800000 */
[----:B0-----:R-:W-:-:S04]  /*78b0*/  MOV R12, UR28 ;  /* 0x0000001c000c7c02 */ /* 0x001fc80008000f00 */
[----:B------:R-:W-:-:S04]  /*78c0*/  LEA R12, P1, R12, R226, 0x2 ;  /* 0x000000e20c0c7211 */ /* 0x000fc800078210ff */
[----:B------:R-:W-:Y:S01]  /*78d0*/  IADD3.X R13, R227, UR8, RZ, P1, !PT ;  /* 0x00000008e30d7c10 */ /* 0x000fe20008ffe4ff */
[----:B--2---:R-:W-:-:S04]  /*78e0*/  FMUL R16, R11, UR22 ;  /* 0x000000160b107c20 */ /* 0x004fc80008400000 */
[----:B---3--:R-:W-:-:S05]  /*78f0*/  FFMA R16, R20, UR23, R16 ;  /* 0x0000001714107c23 */ /* 0x008fca0008000010 */
[----:B------:R0:W-:Y:S02]  /*7900*/  @P3 STG.E desc[UR18][R12.64], R16 ;  /* 0x000000100c003986 */ /* 0x0001e4000c101912 */
[----:B0-----:R-:W-:-:S04]  /*7910*/  IMAD.WIDE.U32 R16, R8, UR26, R2 ;  /* 0x0000001a08107c25 */ /* 0x001fc8000f8e0002 */
[----:B------:R-:W-:Y:S02]  /*7920*/  IMAD.IADD R17, R9, 0x1, R17 ;  /* 0x0000000109117824 */ /* 0x000fe400078e0211 */
[----:B------:R-:W-:-:S04]  /*7930*/  IMAD.WIDE.U32 R16, R10, UR12, R16 ;  /* 0x0000000c0a107c25 */ /* 0x000fc8000f8e0010 */
[----:B------:R-:W-:Y:S01]  /*7940*/  VIADD R17, R17, UR9 ;  /* 0x0000000911117c36 */ /* 0x000fe20008000000 */
[----:B------:R-:W-:-:S04]  /*7950*/  LEA R20, P1, R16, UR24, 0x2 ;  /* 0x0000001810147c11 */ /* 0x000fc8000f8210ff */
[----:B------:R-:W-:Y:S02]  /*7960*/  LEA.HI.X R21, R16, UR25, R17, 0x2, P1 ;  /* 0x0000001910157c11 */ /* 0x000fe400088f1411 */
[----:B------:R-:W-:Y:S02]  /*7970*/  ISETP.GT.AND P1, PT, R19, 0x8, PT ;  /* 0x000000081300780c */ /* 0x000fe40003f24270 */
[----:B------:R-:W-:Y:S01]  /*7980*/  IADD3 R16, P2, R2, R14, RZ ;  /* 0x0000000e02107210 */ /* 0x000fe20007f5e0ff */
[----:B------:R0:W-:Y:S01]  /*7990*/  STL.64 [R1+0x250], R20 ;  /* 0x0002501401007387 */ /* 0x0001e20000100a00 */
[----:B------:R-:W-:-:S03]  /*79a0*/  ISETP.GT.AND P3, PT, R0, RZ, P1 ;  /* 0x000000ff0000720c */ /* 0x000fc60000f64270 */
[----:B------:R-:W-:Y:S02]  /*79b0*/  IMAD.X R17, R3, 0x1, R18, P2 ;  /* 0x0000000103117824 */ /* 0x000fe400010e0612 */
[----:B------:R-:W-:-:S08]  /*79c0*/  IMAD.WIDE.U32 R16, R10, UR12, R16 ;  /* 0x0000000c0a107c25 */ /* 0x000fd0000f8e0010 */
[----:B0-----:R-:W-:Y:S05]  /*79d0*/  @!P3 BRA `(.L_x_24) ;  /* 0x000000000004b947 */ /* 0x001fea0003800000 */
[----:B------:R0:W5:Y:S02]  /*79e0*/  LDG.E.LTC128B R11, desc[UR18][R20.64+0x20] ;  /* 0x00002012140b7981 */ /* 0x000164000c1e1920 */
.L_x_24:
[----:B------:R-:W-:Y:S05]  /*79f0*/  BSYNC B1 ;  /* 0x0000000000017941 */ /* 0x000fea0003800000 */
.L_x_23:
[----:B------:R-:W0:Y:S01]  /*7a00*/  LDL.LU R19, [R1+0x8] ;  /* 0x0000080001137983 */ /* 0x000e220000300800 */
[----:B-----5:R-:W-:Y:S01]  /*7a10*/  FMUL R15, R11, UR22 ;  /* 0x000000160b0f7c20 */ /* 0x020fe20008400000 */
[----:B------:R-:W-:Y:S01]  /*7a20*/  LEA R22, P2, R16, UR24, 0x2 ;  /* 0x0000001810167c11 */ /* 0x000fe2000f8410ff */
[----:B------:R-:W-:Y:S01]  /*7a30*/  UIMAD UR8, UR27, 0x7, URZ ;  /* 0x000000071b0878a4 */ /* 0x000fe2000f8e023f */
[----:B------:R-:W-:Y:S01]  /*7a40*/  ISETP.GT.AND P5, PT, R0, 0x1, P1 ;  /* 0x000000010000780c */ /* 0x000fe20000fa4270 */
[----:B------:R-:W-:Y:S01]  /*7a50*/  BSSY B1, `(.L_x_25) ;  /* 0x000000c000017945 */ /* 0x000fe20003800000 */
[----:B0-----:R-:W-:Y:S01]  /*7a60*/  FFMA R20, R19, UR23, R15 ;  /* 0x0000001713147c23 */ /* 0x001fe2000800000f */
[----:B------:R-:W-:Y:S01]  /*7a70*/  IADD3 R15, R17, UR9, RZ ;  /* 0x00000009110f7c10 */ /* 0x000fe2000fffe0ff */
[----:B------:R-:W-:Y:S02]  /*7a80*/  IMAD.MOV.U32 R19, RZ, RZ, R18 ;  /* 0x000000ffff137224 */ /* 0x000fe400078e0012 */
[----:B------:R-:W-:Y:S01]  /*7a90*/  IMAD.MOV.U32 R18, RZ, RZ, R14 ;  /* 0x000000ffff127224 */ /* 0x000fe200078e000e */
[----:B------:R-:W-:Y:S01]  /*7aa0*/  LEA.HI.X R23, R16, UR25, R15, 0x2, P2 ;  /* 0x0000001910177c11 */ /* 0x000fe200090f140f */
[----:B------:R0:W-:Y:S01]  /*7ab0*/  @P3 STG.E desc[UR18][R226.64+0x20], R20 ;  /* 0x00002014e2003986 */ /* 0x0001e2000c101912 */
[----:B------:R-:W-:-:S03]  /*7ac0*/  IMAD.U32 R14, RZ, RZ, UR26 ;  /* 0x0000001aff0e7e24 */ /* 0x000fc6000f8e00ff */
[----:B------:R0:W-:Y:S01]  /*7ad0*/  STL.64 [R1+0x248], R22 ;  /* 0x0002481601007387 */ /* 0x0001e20000100a00 */
[----:B------:R-:W-:Y:S01]  /*7ae0*/  IMAD.WIDE.U32 R18, R14, 0x7, R18 ;  /* 0x000000070e127825 */ /* 0x000fe200078e0012 */
[----:B------:R-:W-:Y:S06]  /*7af0*/  @!P5 BRA `(.L_x_26) ;  /* 0x000000000004d947 */ /* 0x000fec0003800000 */
[----:B------:R2:W5:Y:S02]  /*7b00*/  LDG.E.LTC128B R11, desc[UR18][R22.64+0x20] ;  /* 0x00002012160b7981 */ /* 0x000564000c1e1920 */
.L_x_26:
[----:B------:R-:W-:Y:S05]  /*7b10*/  BSYNC B1 ;  /* 0x0000000000017941 */ /* 0x000fea0003800000 */
.L_x_25:
[----:B------:R-:W3:Y:S01]  /*7b20*/  LDL.LU R15, [R1+0xc] ;  /* 0x00000c00010f7983 */ /* 0x000ee20000300800 */
[----:B-----5:R-:W-:Y:S01]  /*7b30*/  FMUL R14, R11, UR22 ;  /* 0x000000160b0e7c20 */ /* 0x020fe20008400000 */
[----:B------:R-:W-:Y:S02]  /*7b40*/  IADD3 R19, R19, UR8, RZ ;  /* 0x0000000813137c10 */ /* 0x000fe4000fffe0ff */
[----:B------:R-:W-:Y:S01]  /*7b50*/  ISETP.GT.AND P2, PT, R0, 0x8, P0 ;  /* 0x000000080000780c */ /* 0x000fe20000744270 */
[----:B0-2---:R-:W2:Y:S01]  /*7b60*/  LDL.LU R22, [R1+0x10] ;  /* 0x0000100001167983 */ /* 0x005ea20000300800 */
[----:B------:R-:W-:-:S03]  /*7b70*/  UIMAD UR13, UR29, 0x1c, URZ ;  /* 0x0000001c1d0d78a4 */ /* 0x000fc6000f8e023f */
[----:B------:R-:W4:Y:S01]  /*7b80*/  LDL.LU R21, [R1+0x14] ;  /* 0x0000140001157983 */ /* 0x000f220000300800 */
[----:B---3--:R-:W-:Y:S01]  /*7b90*/  FFMA R17, R15, UR23, R14 ;  /* 0x000000170f117c23 */ /* 0x008fe2000800000e */
[----:B------:R-:W-:-:S04]  /*7ba0*/  IADD3 R15, P3, R6, R18, RZ ;  /* 0x00000012060f7210 */ /* 0x000fc80007f7e0ff */
[----:B------:R0:W-:Y:S01]  /*7bb0*/  @P5 STG.E desc[UR18][R12.64+0x20], R17 ;  /* 0x000020110c005986 */ /* 0x0001e2000c101912 */
[----:B------:R-:W-:Y:S01]  /*7bc0*/  IMAD.X R16, R19, 0x1, R5, P3 ;  /* 0x0000000113107824 */ /* 0x000fe200018e0605 */
[----:B------:R-:W-:-:S04]  /*7bd0*/  LEA R14, P3, R15, UR24, 0x2 ;  /* 0x000000180f0e7c11 */ /* 0x000fc8000f8610ff */
[----:B------:R-:W-:-:S05]  /*7be0*/  LEA.HI.X R15, R15, UR25, R16, 0x2, P3 ;  /* 0x000000190f0f7c11 */ /* 0x000fca00098f1410 */
[----:B------:R3:W2:Y:S01]  /*7bf0*/  @P2 LDG.E.LTC128B R11, desc[UR18][R14.64] ;  /* 0x000000120e0b2981 */ /* 0x0006a2000c1e1920 */
[----:B------:R-:W-:Y:S01]  /*7c00*/  IADD3 R18, P3, R18, UR26, RZ ;  /* 0x0000001a12127c10 */ /* 0x000fe2000ff7e0ff */
[----:B------:R-:W-:-:S03]  /*7c10*/  IMAD.U32 R16, RZ, RZ, UR28 ;  /* 0x0000001cff107e24 */ /* 0x000fc6000f8e00ff */
[----:B------:R-:W-:Y:S01]  /*7c20*/  IADD3.X R19, R19, UR27, RZ, P3, !PT ;  /* 0x0000001b13137c10 */ /* 0x000fe20009ffe4ff */
[----:B0-----:R-:W-:Y:S01]  /*7c30*/  IMAD.WIDE.U32 R16, R16, 0x1c, R12 ;  /* 0x0000001c10107825 */ /* 0x001fe200078e000c */
[----:B---3--:R-:W-:-:S04]  /*7c40*/  IADD3 R15, P3, R18, R6, RZ ;  /* 0x00000006120f7210 */ /* 0x008fc80007f7e0ff */
[----:B------:R-:W-:Y:S01]  /*7c50*/  IADD3 R17, R17, UR13, RZ ;  /* 0x0000000d11117c10 */ /* 0x000fe2000fffe0ff */
[----:B------:R-:W-:Y:S01]  /*7c60*/  IMAD.X R20, R19, 0x1, R5, P3 ;  /* 0x0000000113147824 */ /* 0x000fe200018e0605 */
[----:B------:R-:W-:-:S04]  /*7c70*/  LEA R14, P3, R15, UR24, 0x2 ;  /* 0x000000180f0e7c11 */ /* 0x000fc8000f8610ff */
[----:B------:R-:W-:Y:S02]  /*7c80*/  LEA.HI.X R15, R15, UR25, R20, 0x2, P3 ;  /* 0x000000190f0f7c11 */ /* 0x000fe400098f1414 */
[----:B------:R-:W-:Y:S01]  /*7c90*/  ISETP.GT.AND P3, PT, R0, 0x9, P0 ;  /* 0x000000090000780c */ /* 0x000fe20000764270 */
[----:B--2---:R-:W-:-:S04]  /*7ca0*/  FMUL R20, R11, UR22 ;  /* 0x000000160b147c20 */ /* 0x004fc80008400000 */
[----:B------:R-:W-:-:S05]  /*7cb0*/  FFMA R20, R22, UR23, R20 ;  /* 0x0000001716147c23 */ /* 0x000fca0008000014 */
[----:B------:R4:W-:Y:S04]  /*7cc0*/  @P2 STG.E desc[UR18][R16.64], R20 ;  /* 0x0000001410002986 */ /* 0x0009e8000c101912 */
[----:B------:R-:W2:Y:S01]  /*7cd0*/  @P3 LDG.E.LTC128B R11, desc[UR18][R14.64] ;  /* 0x000000120e0b3981 */ /* 0x000ea2000c1e1920 */
[----:B------:R-:W-:Y:S01]  /*7ce0*/  USHF.L.U32 UR11, UR28, 0x5, URZ ;  /* 0x000000051c0b7899 */ /* 0x000fe2000800063f */
[----:B------:R-:W-:Y:S01]  /*7cf0*/  BSSY B1, `(.L_x_27) ;  /* 0x0000016000017945 */ /* 0x000fe20003800000 */
[----:B------:R-:W-:Y:S02]  /*7d00*/  USHF.L.U64.HI UR10, UR28, 0x5, UR29 ;  /* 0x000000051c0a7899 */ /* 0x000fe4000801021d */
[----:B------:R-:W-:-:S04]  /*7d10*/  UIMAD.WIDE.U32 UR14, UR26, 0x7, UR14 ;  /* 0x000000071a0e78a5 */ /* 0x000fc8000f8e000e */
[----:B------:R-:W-:-:S03]  /*7d20*/  UIADD3 UR17, UR8, UR15, URZ ;  /* 0x0000000f08117290 */ /* 0x000fc6000fffe03f */
[----:B------:R-:W-:Y:S01]  /*7d30*/  UMOV UR16, UR14 ;  /* 0x0000000e00107c82 */ /* 0x000fe20008000000 */
[----:B--2---:R-:W-:-:S04]  /*7d40*/  FMUL R14, R11, UR22 ;  /* 0x000000160b0e7c20 */ /* 0x004fc80008400000 */
[----:B----4-:R-:W-:Y:S01]  /*7d50*/  FFMA R20, R21, UR23, R14 ;  /* 0x0000001715147c23 */ /* 0x010fe2000800000e */
[----:B------:R-:W-:-:S04]  /*7d60*/  IADD3 R14, P2, R12, UR11, RZ ;  /* 0x0000000b0c0e7c10 */ /* 0x000fc8000ff5e0ff */
[----:B------:R-:W-:-:S05]  /*7d70*/  IADD3.X R15, R13, UR10, RZ, P2, !PT ;  /* 0x0000000a0d0f7c10 */ /* 0x000fca00097fe4ff */
[----:B------:R0:W-:Y:S02]  /*7d80*/  @P3 STG.E desc[UR18][R14.64], R20 ;  /* 0x000000140e003986 */ /* 0x0001e4000c101912 */
[----:B0-----:R-:W-:-:S04]  /*7d90*/  IMAD.U32 R20, RZ, RZ, UR26 ;  /* 0x0000001aff147e24 */ /* 0x001fc8000f8e00ff */
[----:B------:R-:W-:-:S03]  /*7da0*/  IMAD.WIDE.U32 R20, R8, R20, UR16 ;  /* 0x0000001008147e25 */ /* 0x000fc6000f8e0014 */
[----:B------:R-:W-:-:S04]  /*7db0*/  IADD3 R20, P2, R2, R20, RZ ;  /* 0x0000001402147210 */ /* 0x000fc80007f5e0ff */
[----:B------:R-:W-:-:S03]  /*7dc0*/  IADD3.X R21, R3, R9, R21, P2, !PT ;  /* 0x0000000903157210 */ /* 0x000fc600017fe415 */
[----:B------:R-:W-:-:S04]  /*7dd0*/  IMAD.WIDE.U32 R20, R10, UR12, R20 ;  /* 0x0000000c0a147c25 */ /* 0x000fc8000f8e0014 */
[----:B------:R-:W-:Y:S01]  /*7de0*/  VIADD R21, R21, UR9 ;  /* 0x0000000915157c36 */ /* 0x000fe20008000000 */
[----:B------:R-:W-:-:S04]  /*7df0*/  LEA R22, P2, R20, UR24, 0x2 ;  /* 0x0000001814167c11 */ /* 0x000fc8000f8410ff */
[----:B------:R-:W-:Y:S02]  /*7e00*/  LEA.HI.X R23, R20, UR25, R21, 0x2, P2 ;  /* 0x0000001914177c11 */ /* 0x000fe400090f1415 */
[----:B------:R-:W-:-:S03]  /*7e10*/  ISETP.GT.AND P2, PT, R0, 0x8, P1 ;  /* 0x000000080000780c */ /* 0x000fc60000f44270 */
[----:B------:R0:W-:Y:S10]  /*7e20*/  STL.64 [R1+0x240], R22 ;  /* 0x0002401601007387 */ /* 0x0001f40000100a00 */
[----:B------:R-:W-:Y:S05]  /*7e30*/  @!P2 BRA `(.L_x_28) ;  /* 0x000000000004a947 */ /* 0x000fea0003800000 */
[----:B------:R2:W5:Y:S02]  /*7e40*/  LDG.E.LTC128B R11, desc[UR18][R22.64+0x20] ;  /* 0x00002012160b7981 */ /* 0x000564000c1e1920 */
.L_x_28:
[----:B------:R-:W-:Y:S05]  /*7e50*/  BSYNC B1 ;  /* 0x0000000000017941 */ /* 0x000fea0003800000 */
.L_x_27:
[----:B------:R-:W3:Y:S01]  /*7e60*/  LDL.LU R21, [R1+0x18] ;  /* 0x0000180001157983 */ /* 0x000ee20000300800 */
[----:B-----5:R-:W-:Y:S01]  /*7e70*/  FMUL R20, R11, UR22 ;  /* 0x000000160b147c20 */ /* 0x020fe20008400000 */
[----:B------:R-:W-:Y:S01]  /*7e80*/  UIADD3 UR14, UP0, UR14, UR26, URZ ;  /* 0x0000001a0e0e7290 */ /* 0x000fe2000ff1e03f */
[----:B------:R-:W-:Y:S01]  /*7e90*/  ISETP.GT.AND P5, PT, R0, 0x9, P1 ;  /* 0x000000090000780c */ /* 0x000fe20000fa4270 */
[----:B------:R-:W-:Y:S02]  /*7ea0*/  BSSY B1, `(.L_x_29) ;  /* 0x0000011000017945 */ /* 0x000fe40003800000 */
[----:B------:R-:W-:Y:S01]  /*7eb0*/  UIADD3.X UR15, UR17, UR27, URZ, UP0, !UPT ;  /* 0x0000001b110f7290 */ /* 0x000fe200087fe43f */
[----:B---3--:R-:W-:-:S05]  /*7ec0*/  FFMA R20, R21, UR23, R20 ;  /* 0x0000001715147c23 */ /* 0x008fca0008000014 */
[----:B------:R3:W-:Y:S02]  /*7ed0*/  @P2 STG.E desc[UR18][R16.64+0x20], R20 ;  /* 0x0000201410002986 */ /* 0x0007e4000c101912 */
[----:B---3--:R-:W-:-:S04]  /*7ee0*/  IMAD.U32 R16, RZ, RZ, UR26 ;  /* 0x0000001aff107e24 */ /* 0x008fc8000f8e00ff */
[----:B------:R-:W-:-:S03]  /*7ef0*/  IMAD.WIDE.U32 R16, R8, R16, UR14 ;  /* 0x0000000e08107e25 */ /* 0x000fc6000f8e0010 */
[----:B------:R-:W-:-:S04]  /*7f00*/  IADD3 R16, P2, R2, R16, RZ ;  /* 0x0000001002107210 */ /* 0x000fc80007f5e0ff */
[----:B------:R-:W-:-:S03]  /*7f10*/  IADD3.X R17, R3, R9, R17, P2, !PT ;  /* 0x0000000903117210 */ /* 0x000fc600017fe411 */
[----:B------:R-:W-:-:S05]  /*7f20*/  IMAD.WIDE.U32 R16, R10, UR12, R16 ;  /* 0x0000000c0a107c25 */ /* 0x000fca000f8e0010 */
[----:B------:R-:W-:Y:S02]  /*7f30*/  IADD3 R17, R17, UR9, RZ ;  /* 0x0000000911117c10 */ /* 0x000fe4000fffe0ff */
[----:B0-2---:R-:W-:-:S04]  /*7f40*/  LEA R22, P2, R16, UR24, 0x2 ;  /* 0x0000001810167c11 */ /* 0x005fc8000f8410ff */
[----:B------:R-:W-:Y:S01]  /*7f50*/  LEA.HI.X R23, R16, UR25, R17, 0x2, P2 ;  /* 0x0000001910177c11 */ /* 0x000fe200090f1411 */
[----:B------:R-:W-:-:S04]  /*7f60*/  IMAD.U32 R16, RZ, RZ, UR26 ;  /* 0x0000001aff107e24 */ /* 0x000fc8000f8e00ff */
[----:B------:R0:W-:Y:S01]  /*7f70*/  STL.64 [R1+0x238], R22 ;  /* 0x0002381601007387 */ /* 0x0001e20000100a00 */
[----:B------:R-:W-:Y:S01]  /*7f80*/  IMAD.WIDE.U32 R18, R16, 0x7, R18 ;  /* 0x0000000710127825 */ /* 0x000fe200078e0012 */
[----:B------:R-:W-:Y:S06]  /*7f90*/  @!P5 BRA `(.L_x_30) ;  /* 0x000000000004d947 */ /* 0x000fec0003800000 */
[----:B------:R2:W5:Y:S02]  /*7fa0*/  LDG.E.LTC128B R11, desc[UR18][R22.64+0x20] ;  /* 0x00002012160b7981 */ /* 0x000564000c1e1920 */
.L_x_30:
[----:B------:R-:W-:Y:S05]  /*7fb0*/  BSYNC B1 ;  /* 0x0000000000017941 */ /* 0x000fea0003800000 */
.L_x_29:
[----:B------:R-:W3:Y:S01]  /*7fc0*/  LDL.LU R17, [R1+0x1c] ;  /* 0x00001c0001117983 */ /* 0x000ee20000300800 */
[----:B-----5:R-:W-:Y:S01]  /*7fd0*/  FMUL R16, R11, UR22 ;  /* 0x000000160b107c20 */ /* 0x020fe20008400000 */
[----:B------:R-:W-:Y:S01]  /*7fe0*/  VIADD R19, R19, UR8 ;  /* 0x0000000813137c36 */ /* 0x000fe20008000000 */
[----:B------:R-:W-:Y:S01]  /*7ff0*/  ISETP.GT.AND P2, PT, R0, 0x10, P0 ;  /* 0x000000100000780c */ /* 0x000fe20000744270 */
[----:B0-2---:R-:W2:Y:S01]  /*8000*/  LDL.LU R22, [R1+0x20] ;  /* 0x0000200001167983 */ /* 0x005ea20000300800 */
[----:B---3--:R-:W-:Y:S01]  /*8010*/  FFMA R21, R17, UR23, R16 ;  /* 0x0000001711157c23 */ /* 0x008fe20008000010 */
[----:B------:R-:W-:-:S04]  /*8020*/  IADD3 R17, P3, R6, R18, RZ ;  /* 0x0000001206117210 */ /* 0x000fc80007f7e0ff */
[----:B------:R0:W-:Y:S01]  /*8030*/  @P5 STG.E desc[UR18][R14.64+0x20], R21 ;  /* 0x000020150e005986 */ /* 0x0001e2000c101912 */
[----:B------:R-:W-:Y:S01]  /*8040*/  IMAD.X R20, R19, 0x1, R5, P3 ;  /* 0x0000000113147824 */ /* 0x000fe200018e0605 */
[----:B------:R-:W-:-:S04]  /*8050*/  LEA R16, P3, R17, UR24, 0x2 ;  /* 0x0000001811107c11 */ /* 0x000fc8000f8610ff */
[----:B------:R-:W-:-:S05]  /*8060*/  LEA.HI.X R17, R17, UR25, R20, 0x2, P3 ;  /* 0x0000001911117c11 */ /* 0x000fca00098f1414 */
[----:B------:R3:W4:Y:S01]  /*8070*/  @P2 LDG.E.LTC128B R11, desc[UR18][R16.64] ;  /* 0x00000012100b2981 */ /* 0x000722000c1e1920 */
[----:B------:R-:W-:Y:S01]  /*8080*/  IADD3 R18, P3, R18, UR26, RZ ;  /* 0x0000001a12127c10 */ /* 0x000fe2000ff7e0ff */
[----:B------:R-:W-:Y:S03]  /*8090*/  BSSY B1, `(.L_x_31) ;  /* 0x000000f000017945 */ /* 0x000fe60003800000 */
[----:B------:R-:W-:Y:S02]  /*80a0*/  IADD3.X R19, R19, UR27, RZ, P3, !PT ;  /* 0x0000001b13137c10 */ /* 0x000fe40009ffe4ff */
[----:B0-----:R-:W-:Y:S02]  /*80b0*/  IADD3 R21, P3, R18, R6, RZ ;  /* 0x0000000612157210 */ /* 0x001fe40007f7e0ff */
[----:B---3--:R-:W-:-:S05]  /*80c0*/  MOV R16, UR28 ;  /* 0x0000001c00107c02 */ /* 0x008fca0008000f00 */
[----:B------:R-:W-:-:S04]  /*80d0*/  IMAD.WIDE.U32 R16, R16, 0x1c, R14 ;  /* 0x0000001c10107825 */ /* 0x000fc800078e000e */
[----:B------:R-:W-:Y:S02]  /*80e0*/  VIADD R17, R17, UR13 ;  /* 0x0000000d11117c36 */ /* 0x000fe40008000000 */
[----:B----4-:R-:W-:-:S04]  /*80f0*/  FMUL R20, R11, UR22 ;  /* 0x000000160b147c20 */ /* 0x010fc80008400000 */
[----:B--2---:R-:W-:Y:S01]  /*8100*/  FFMA R20, R22, UR23, R20 ;  /* 0x0000001716147c23 */ /* 0x004fe20008000014 */
[----:B------:R-:W-:-:S04]  /*8110*/  IMAD.X R22, R19, 0x1, R5, P3 ;  /* 0x0000000113167824 */ /* 0x000fc800018e0605 */
[----:B------:R0:W-:Y:S01]  /*8120*/  @P2 STG.E desc[UR18][R16.64], R20 ;  /* 0x0000001410002986 */ /* 0x0001e2000c101912 */
[----:B------:R-:W-:Y:S02]  /*8130*/  ISETP.GT.AND P2, PT, R0, 0x11, P0 ;  /* 0x000000110000780c */ /* 0x000fe40000744270 */
[----:B0-----:R-:W-:-:S04]  /*8140*/  LEA R20, P3, R21, UR24, 0x2 ;  /* 0x0000001815147c11 */ /* 0x001fc8000f8610ff */
[----:B------:R-:W-:-:S07]  /*8150*/  LEA.HI.X R21, R21, UR25, R22, 0x2, P3 ;  /* 0x0000001915157c11 */ /* 0x000fce00098f1416 */
[----:B------:R-:W-:Y:S05]  /*8160*/  @!P2 BRA `(.L_x_32) ;  /* 0x000000000004a947 */ /* 0x000fea0003800000 */
[----:B------:R0:W5:Y:S02]  /*8170*/  LDG.E.LTC128B R11, desc[UR18][R20.64] ;  /* 0x00000012140b7981 */ /* 0x000164000c1e1920 */
.L_x_32:
[----:B------:R-:W-:Y:S05]  /*8180*/  BSYNC B1 ;  /* 0x0000000000017941 */ /* 0x000fea0003800000 */
.L_x_31:
[----:B0-----:R-:W2:Y:S01]  /*8190*/  LDL.LU R21, [R1+0x24] ;  /* 0x0000240001157983 */ /* 0x001ea20000300800 */
[----:B------:R-:W-:Y:S01]  /*81a0*/  IADD3 R14, P3, R14, UR11, RZ ;  /* 0x0000000b0e0e7c10 */ /* 0x000fe2000ff7e0ff */
[----:B-----5:R-:W-:Y:S01]  /*81b0*/  FMUL R20, R11, UR22 ;  /* 0x000000160b147c20 */ /* 0x020fe20008400000 */
[----:B------:R-:W-:Y:S01]  /*81c0*/  UIMAD.WIDE.U32 UR16, UR26, 0x7, UR16 ;  /* 0x000000071a1078a5 */ /* 0x000fe2000f8e0010 */
[----:B------:R-:W-:Y:S01]  /*81d0*/  BSSY B1, `(.L_x_33) ;  /* 0x0000012000017945 */ /* 0x000fe20003800000 */
[----:B------:R-:W-:Y:S02]  /*81e0*/  IADD3.X R15, R15, UR10, RZ, P3, !PT ;  /* 0x0000000a0f0f7c10 */ /* 0x000fe40009ffe4ff */
[----:B------:R-:W-:-:S04]  /*81f0*/  UIADD3 UR16, UP0, UR16, UR26, URZ ;  /* 0x0000001a10107290 */ /* 0x000fc8000ff1e03f */
[----:B------:R-:W-:Y:S01]  /*8200*/  UIADD3.X UR17, UR27, UR8, UR17, UP0, !UPT ;  /* 0x000000081b117290 */ /* 0x000fe200087fe411 */
[----:B--2---:R-:W-:-:S05]  /*8210*/  FFMA R20, R21, UR23, R20 ;  /* 0x0000001715147c23 */ /* 0x004fca0008000014 */
[----:B------:R0:W-:Y:S02]  /*8220*/  @P2 STG.E desc[UR18][R14.64], R20 ;  /* 0x000000140e002986 */ /* 0x0001e4000c101912 */
[----:B0-----:R-:W-:-:S04]  /*8230*/  IMAD.U32 R20, RZ, RZ, UR26 ;  /* 0x0000001aff147e24 */ /* 0x001fc8000f8e00ff */
[----:B------:R-:W-:-:S03]  /*8240*/  IMAD.WIDE.U32 R20, R8, R20, UR16 ;  /* 0x0000001008147e25 */ /* 0x000fc6000f8e0014 */
[----:B------:R-:W-:-:S04]  /*8250*/  IADD3 R20, P2, R2, R20, RZ ;  /* 0x0000001402147210 */ /* 0x000fc80007f5e0ff */
[----:B------:R-:W-:-:S03]  /*8260*/  IADD3.X R21, R3, R9, R21, P2, !PT ;  /* 0x0000000903157210 */ /* 0x000fc600017fe415 */
[----:B------:R-:W-:-:S05]  /*8270*/  IMAD.WIDE.U32 R20, R10, UR12, R20 ;  /* 0x0000000c0a147c25 */ /* 0x000fca000f8e0014 */
[----:B------:R-:W-:Y:S02]  /*8280*/  IADD3 R21, R21, UR9, RZ ;  /* 0x0000000915157c10 */ /* 0x000fe4000fffe0ff */
[----:B------:R-:W-:-:S04]  /*8290*/  LEA R22, P2, R20, UR24, 0x2 ;  /* 0x0000001814167c11 */ /* 0x000fc8000f8410ff */
[----:B------:R-:W-:Y:S02]  /*82a0*/  LEA.HI.X R23, R20, UR25, R21, 0x2, P2 ;  /* 0x0000001914177c11 */ /* 0x000fe400090f1415 */
[----:B------:R-:W-:-:S03]  /*82b0*/  ISETP.GT.AND P2, PT, R0, 0x10, P1 ;  /* 0x000000100000780c */ /* 0x000fc60000f44270 */
[----:B------:R0:W-:Y:S10]  /*82c0*/  STL.64 [R1+0x230], R22 ;  /* 0x0002301601007387 */ /* 0x0001f40000100a00 */
[----:B------:R-:W-:Y:S05]  /*82d0*/  @!P2 BRA `(.L_x_34) ;  /* 0x000000000004a947 */ /* 0x000fea0003800000 */
[----:B------:R2:W5:Y:S02]  /*82e0*/  LDG.E.LTC128B R11, desc[UR18][R22.64+0x20] ;  /* 0x00002012160b7981 */ /* 0x000564000c1e1920 */
.L_x_34:
[----:B------:R-:W-:Y:S05]  /*82f0*/  BSYNC B1 ;  /* 0x0000000000017941 */ /* 0x000fea0003800000 */
.L_x_33:
[----:B------:R-:W3:Y:S01]  /*8300*/  LDL.LU R21, [R1+0x28] ;  /* 0x0000280001157983 */ /* 0x000ee20000300800 */
[----:B-----5:R-:W-:Y:S01]  /*8310*/  FMUL R20, R11, UR22 ;  /* 0x000000160b147c20 */ /* 0x020fe20008400000 */
[----:B------:R-:W-:Y:S01]  /*8320*/  UIMAD.WIDE.U32 UR14, UR26, 0x7, UR14 ;  /* 0x000000071a0e78a5 */ /* 0x000fe2000f8e000e */
[----:B------:R-:W-:Y:S01]  /*8330*/  ISETP.GT.AND P5, PT, R0, 0x11, P1 ;  /* 0x000000110000780c */ /* 0x000fe20000fa4270 */
[----:B------:R-:W-:Y:S02]  /*8340*/  BSSY B1, `(.L_x_35) ;  /* 0x0000012000017945 */ /* 0x000fe40003800000 */
[----:B------:R-:W-:-:S04]  /*8350*/  UIADD3 UR14, UP0, UR14, UR26, URZ ;  /* 0x0000001a0e0e7290 */ /* 0x000fc8000ff1e03f */
[----:B------:R-:W-:Y:S01]  /*8360*/  UIADD3.X UR15, UR27, UR8, UR15, UP0, !UPT ;  /* 0x000000081b0f7290 */ /* 0x000fe200087fe40f */
[----:B---3--:R-:W-:-:S05]  /*8370*/  FFMA R20, R21, UR23, R20 ;  /* 0x0000001715147c23 */ /* 0x008fca0008000014 */
[----:B------:R3:W-:Y:S02]  /*8380*/  @P2 STG.E desc[UR18][R16.64+0x20], R20 ;  /* 0x0000201410002986 */ /* 0x0007e4000c101912 */
[----:B---3--:R-:W-:-:S04]  /*8390*/  IMAD.U32 R16, RZ, RZ, UR26 ;  /* 0x0000001aff107e24 */ /* 0x008fc8000f8e00ff */
[----:B------:R-:W-:-:S03]  /*83a0*/  IMAD.WIDE.U32 R16, R8, R16, UR14 ;  /* 0x0000000e08107e25 */ /* 0x000fc6000f8e0010 */
[----:B------:R-:W-:-:S04]  /*83b0*/  IADD3 R16, P2, R2, R16, RZ ;  /* 0x0000001002107210 */ /* 0x000fc80007f5e0ff */
[----:B------:R-:W-:-:S03]  /*83c0*/  IADD3.X R17, R3, R9, R17, P2, !PT ;  /* 0x0000000903117210 */ /* 0x000fc600017fe411 */
[----:B------:R-:W-:-:S04]  /*83d0*/  IMAD.WIDE.U32 R16, R10, UR12, R16 ;  /* 0x0000000c0a107c25 */ /* 0x000fc8000f8e0010 */
[----:B------:R-:W-:Y:S01]  /*83e0*/  VIADD R17, R17, UR9 ;  /* 0x0000000911117c36 */ /* 0x000fe20008000000 */
[----:B0-2---:R-:W-:-:S04]  /*83f0*/  LEA R22, P2, R16, UR24, 0x2 ;  /* 0x0000001810167c11 */ /* 0x005fc8000f8410ff */
[----:B------:R-:W-:Y:S01]  /*8400*/  LEA.HI.X R23, R16, UR25, R17, 0x2, P2 ;  /* 0x0000001910177c11 */ /* 0x000fe200090f1411 */
[----:B------:R-:W-:-:S04]  /*8410*/  IMAD.U32 R16, RZ, RZ, UR26 ;  /* 0x0000001aff107e24 */ /* 0x000fc8000f8e00ff */
[----:B------:R0:W-:Y:S01]  /*8420*/  STL.64 [R1+0x228], R22 ;  /* 0x0002281601007387 */ /* 0x0001e20000100a00 */
[----:B------:R-:W-:Y:S01]  /*8430*/  IMAD.WIDE.U32 R18, R16, 0x7, R18 ;  /* 0x0000000710127825 */ /* 0x000fe200078e0012 */
[----:B------:R-:W-:Y:S06]  /*8440*/  @!P5 BRA `(.L_x_36) ;  /* 0x000000000004d947 */ /* 0x000fec0003800000 */
[----:B------:R2:W5:Y:S02]  /*8450*/  LDG.E.LTC128B R11, desc[UR18][R22.64+0x20] ;  /* 0x00002012160b7981 */ /* 0x000564000c1e1920 */
.L_x_36:
[----:B------:R-:W-:Y:S05]  /*8460*/  BSYNC B1 ;  /* 0x0000000000017941 */ /* 0x000fea0003800000 */
.L_x_35:
[----:B------:R-:W3:Y:S01]  /*8470*/  LDL.LU R17, [R1+0x2c] ;  /* 0x00002c0001117983 */ /* 0x000ee20000300800 */
[----:B-----5:R-:W-:Y:S01]  /*8480*/  FMUL R16, R11, UR22 ;  /* 0x000000160b107c20 */ /* 0x020fe20008400000 */
[----:B------:R-:W-:Y:S02]  /*8490*/  IADD3 R19, R19, UR8, RZ ;  /* 0x0000000813137c10 */ /* 0x000fe4000fffe0ff */
        /* <DEDUP_REMOVED lines=12> */
[----:B0-----:R-:W-:Y:S01]  /*8560*/  IADD3 R21, P3, R18, R6, RZ ;  /* 0x0000000612157210 */ /* 0x001fe20007f7e0ff */
[----:B---3--:R-:W-:-:S04]  /*8570*/  IMAD.U32 R16, RZ, RZ, UR28 ;  /* 0x0000001cff107e24 */ /* 0x008fc8000f8e00ff */
[----:B------:R-:W-:-:S04]  /*8580*/  IMAD.WIDE.U32 R16, R16, 0x1c, R14 ;  /* 0x0000001c10107825 */ /* 0x000fc800078e000e */
[----:B------:R-:W-:Y:S02]  /*8590*/  VIADD R17, R17, UR13 ;  /* 0x0000000d11117c36 */ /* 0x000fe40008000000 */
[----:B----4-:R-:W-:-:S04]  /*85a0*/  FMUL R20, R11, UR22 ;  /* 0x000000160b147c20 */ /* 0x010fc80008400000 */
[----:B--2---:R-:W-:Y:S01]  /*85b0*/  FFMA R20, R22, UR23, R20 ;  /* 0x0000001716147c23 */ /* 0x004fe20008000014 */
[----:B------:R-:W-:-:S04]  /*85c0*/  IADD3.X R22, R19, R5, RZ, P3, !PT ;  /* 0x0000000513167210 */ /* 0x000fc80001ffe4ff */
[----:B------:R0:W-:Y:S01]  /*85d0*/  @P2 STG.E desc[UR18][R16.64], R20 ;  /* 0x0000001410002986 */ /* 0x0001e2000c101912 */
[----:B------:R-:W-:Y:S02]  /*85e0*/  ISETP.GT.AND P2, PT, R0, 0x19, P0 ;  /* 0x000000190000780c */ /* 0x000fe40000744270 */
[----:B0-----:R-:W-:-:S04]  /*85f0*/  LEA R20, P3, R21, UR24, 0x2 ;  /* 0x0000001815147c11 */ /* 0x001fc8000f8610ff */
[----:B------:R-:W-:-:S07]  /*8600*/  LEA.HI.X R21, R21, UR25, R22, 0x2, P3 ;  /* 0x0000001915157c11 */ /* 0x000fce00098f1416 */
[----:B------:R-:W-:Y:S05]  /*8610*/  @!P2 BRA `(.L_x_38) ;  /* 0x000000000004a947 */ /* 0x000fea0003800000 */
[----:B------:R0:W5:Y:S02]  /*8620*/  LDG.E.LTC128B R11, desc[UR18][R20.64] ;  /* 0x00000012140b7981 */ /* 0x000164000c1e1920 */
.L_x_38:
[----:B------:R-:W-:Y:S05]  /*8630*/  BSYNC B1 ;  /* 0x0000000000017941 */ /* 0x000fea0003800000 */
.L_x_37:
        /* <DEDUP_REMOVED lines=22> */
.L_x_40:
[----:B------:R-:W-:Y:S05]  /*87a0*/  BSYNC B1 ;  /* 0x0000000000017941 */ /* 0x000fea0003800000 */
.L_x_39:
        /* <DEDUP_REMOVED lines=22> */
.L_x_42:
[----:B------:R-:W-:Y:S05]  /*8910*/  BSYNC B1 ;  /* 0x0000000000017941 */ /* 0x000fea0003800000 */
.L_x_41:
        /* <DEDUP_REMOVED lines=28> */
.L_x_44:
[----:B------:R-:W-:Y:S05]  /*8ae0*/  BSYNC B1 ;  /* 0x0000000000017941 */ /* 0x000fea0003800000 */
.L_x_43:
        /* <DEDUP_REMOVED lines=22> */
.L_x_46:
[----:B------:R-:W-:Y:S05]  /*8c50*/  BSYNC B1 ;  /* 0x0000000000017941 */ /* 0x000fea0003800000 */
.L_x_45:
        /* <DEDUP_REMOVED lines=22> */
.L_x_48:
[----:B------:R-:W-:Y:S05]  /*8dc0*/  BSYNC B1 ;  /* 0x0000000000017941 */ /* 0x000fea0003800000 */
.L_x_47:
        /* <DEDUP_REMOVED lines=28> */
.L_x_50:
[----:B------:R-:W-:Y:S05]  /*8f90*/  BSYNC B1 ;  /* 0x0000000000017941 */ /* 0x000fea0003800000 */
.L_x_49:
        /* <DEDUP_REMOVED lines=22> */
.L_x_52:
[----:B------:R-:W-:Y:S05]  /*9100*/  BSYNC B1 ;  /* 0x0000000000017941 */ /* 0x000fea0003800000 */
.L_x_51:
        /* <DEDUP_REMOVED lines=22> */
.L_x_54:
[----:B------:R-:W-:Y:S05]  /*9270*/  BSYNC B1 ;  /* 0x0000000000017941 */ /* 0x000fea0003800000 */
.L_x_53:
        /* <DEDUP_REMOVED lines=28> */
.L_x_56:
[----:B------:R-:W-:Y:S05]  /*9440*/  BSYNC B1 ;  /* 0x0000000000017941 */ /* 0x000fea0003800000 */
.L_x_55:
        /* <DEDUP_REMOVED lines=22> */
.L_x_58:
[----:B------:R-:W-:Y:S05]  /*95b0*/  BSYNC B1 ;  /* 0x0000000000017941 */ /* 0x000fea0003800000 */
.L_x_57:
        /* <DEDUP_REMOVED lines=22> */
.L_x_60:
[----:B------:R-:W-:Y:S05]  /*9720*/  BSYNC B1 ;  /* 0x0000000000017941 */ /* 0x000fea0003800000 */
.L_x_59:
        /* <DEDUP_REMOVED lines=28> */
.L_x_62:
[----:B------:R-:W-:Y:S05]  /*98f0*/  BSYNC B1 ;  /* 0x0000000000017941 */ /* 0x000fea0003800000 */
.L_x_61:
        /* <DEDUP_REMOVED lines=22> */
.L_x_64:
[----:B------:R-:W-:Y:S05]  /*9a60*/  BSYNC B1 ;  /* 0x0000000000017941 */ /* 0x000fea0003800000 */
.L_x_63:
        /* <DEDUP_REMOVED lines=22> */
.L_x_66:
[----:B------:R-:W-:Y:S05]  /*9bd0*/  BSYNC B1 ;  /* 0x0000000000017941 */ /* 0x000fea0003800000 */
.L_x_65:
        /* <DEDUP_REMOVED lines=28> */
.L_x_68:
[----:B------:R-:W-:Y:S05]  /*9da0*/  BSYNC B1 ;  /* 0x0000000000017941 */ /* 0x000fea0003800000 */
.L_x_67:
        /* <DEDUP_REMOVED lines=22> */
.L_x_70:
[----:B------:R-:W-:Y:S05]  /*9f10*/  BSYNC B1 ;  /* 0x0000000000017941 */ /* 0x000fea0003800000 */
.L_x_69:
        /* <DEDUP_REMOVED lines=16> */
[----:B------:R-:W-:Y:S02]  /*a020*/  LEA.HI.X R23, R16, UR25, R17, 0x2, P2 ;  /* 0x0000001910177c11 */ /* 0x000fe400090f1411 */
[----:B------:R-:W-:-:S03]  /*a030*/  MOV R16, UR26 ;  /* 0x0000001a00107c02 */ /* 0x000fc60008000f00 */
[----:B------:R0:W-:Y:S02]  /*a040*/  STL.64 [R1], R22 ;  /* 0x0000001601007387 */ /* 0x0001e40000100a00 */
[----:B------:R-:W-:Y:S01]  /*a050*/  IMAD.WIDE.U32 R18, R16, 0x7, R18 ;  /* 0x0000000710127825 */ /* 0x000fe200078e0012 */
[----:B------:R-:W-:Y:S06]  /*a060*/  @!P5 BRA `(.L_x_72) ;  /* 0x000000000004d947 */ /* 0x000fec0003800000 */
[----:B------:R2:W5:Y:S02]  /*a070*/  LDG.E.LTC128B R11, desc[UR18][R22.64+0x20] ;  /* 0x00002012160b7981 */ /* 0x000564000c1e1920 */
.L_x_72:
[----:B------:R-:W-:Y:S05]  /*a080*/  BSYNC B1 ;  /* 0x0000000000017941 */ /* 0x000fea0003800000 */
.L_x_71:
        /* <DEDUP_REMOVED lines=28> */
.L_x_74:
[----:B------:R-:W-:Y:S05]  /*a250*/  BSYNC B1 ;  /* 0x0000000000017941 */ /* 0x000fea0003800000 */
.L_x_73:
        /* <DEDUP_REMOVED lines=10> */
[----:B0-----:R-:W-:-:S05]  /*a300*/  MOV R20, UR26 ;  /* 0x0000001a00147c02 */ /* 0x001fca0008000f00 */
[----:B------:R-:W-:-:S03]  /*a310*/  IMAD.WIDE.U32 R20, R8, R20, UR16 ;  /* 0x0000001008147e25 */ /* 0x000fc6000f8e0014 */
[----:B------:R-:W-:-:S04]  /*a320*/  IADD3 R20, P2, R2, R20, RZ ;  /* 0x0000001402147210 */ /* 0x000fc80007f5e0ff */
[----:B------:R-:W-:-:S03]  /*a330*/  IADD3.X R21, R3, R9, R21, P2, !PT ;  /* 0x0000000903157210 */ /* 0x000fc600017fe415 */
[----:B------:R-:W-:-:S04]  /*a340*/  IMAD.WIDE.U32 R20, R10, UR12, R20 ;  /* 0x0000000c0a147c25 */ /* 0x000fc8000f8e0014 */
[----:B------:R-:W-:Y:S01]  /*a350*/  VIADD R21, R21, UR9 ;  /* 0x0000000915157c36 */ /* 0x000fe20008000000 */
[----:B------:R-:W-:-:S04]  /*a360*/  LEA R236, P2, R20, UR24, 0x2 ;  /* 0x0000001814ec7c11 */ /* 0x000fc8000f8410ff */
[----:B------:R-:W-:Y:S02]  /*a370*/  LEA.HI.X R237, R20, UR25, R21, 0x2, P2 ;  /* 0x0000001914ed7c11 */ /* 0x000fe400090f1415 */
[----:B------:R-:W-:-:S13]  /*a380*/  ISETP.GT.AND P2, PT, R0, 0x48, P1 ;  /* 0x000000480000780c */ /* 0x000fda0000f44270 */
[----:B------:R-:W-:Y:S05]  /*a390*/  @!P2 BRA `(.L_x_76) ;  /* 0x000000000004a947 */ /* 0x000fea0003800000 */
[----:B------:R0:W5:Y:S02]  /*a3a0*/  LDG.E.LTC128B R11, desc[UR18][R236.64+0x20] ;  /* 0x00002012ec0b7981 */ /* 0x000164000c1e1920 */
.L_x_76:
[----:B------:R-:W-:Y:S05]  /*a3b0*/  BSYNC B1 ;  /* 0x0000000000017941 */ /* 0x000fea0003800000 */
.L_x_75:
[----:B------:R-:W2:Y:S01]  /*a3c0*/  LDL.LU R21, [R1+0x98] ;  /* 0x0000980001157983 */ /* 0x000ea20000300800 */
[----:B-----5:R-:W-:Y:S01]  /*a3d0*/  FMUL R20, R11, UR22 ;  /* 0x000000160b147c20 */ /* 0x020fe20008400000 */
[----:B------:R-:W-:Y:S01]  /*a3e0*/  UIMAD.WIDE.U32 UR14, UR26, 0x7, UR14 ;  /* 0x000000071a0e78a5 */ /* 0x000fe2000f8e000e */
[----:B------:R-:W-:Y:S01]  /*a3f0*/  ISETP.GT.AND P5, PT, R0, 0x49, P1 ;  /* 0x000000490000780c */ /* 0x000fe20000fa4270 */
[----:B------:R-:W-:Y:S02]  /*a400*/  BSSY B1, `(.L_x_77) ;  /* 0x0000011000017945 */ /* 0x000fe40003800000 */
[----:B------:R-:W-:-:S04]  /*a410*/  UIADD3 UR14, UP0, UR14, UR26, URZ ;  /* 0x0000001a0e0e7290 */ /* 0x000fc8000ff1e03f */
[----:B------:R-:W-:Y:S01]  /*a420*/  UIADD3.X UR15, UR27, UR8, UR15, UP0, !UPT ;  /* 0x000000081b0f7290 */ /* 0x000fe200087fe40f */
[----:B--2---:R-:W-:-:S05]  /*a430*/  FFMA R20, R21, UR23, R20 ;  /* 0x0000001715147c23 */ /* 0x004fca0008000014 */
[----:B------:R2:W-:Y:S02]  /*a440*/  @P2 STG.E desc[UR18][R16.64+0x20], R20 ;  /* 0x0000201410002986 */ /* 0x0005e4000c101912 */
[----:B--2---:R-:W-:-:S04]  /*a450*/  IMAD.U32 R16, RZ, RZ, UR26 ;  /* 0x0000001aff107e24 */ /* 0x004fc8000f8e00ff */
[----:B------:R-:W-:-:S03]  /*a460*/  IMAD.WIDE.U32 R16, R8, R16, UR14 ;  /* 0x0000000e08107e25 */ /* 0x000fc6000f8e0010 */
[----:B------:R-:W-:-:S04]  /*a470*/  IADD3 R16, P2, R2, R16, RZ ;  /* 0x0000001002107210 */ /* 0x000fc80007f5e0ff */
[----:B------:R-:W-:-:S03]  /*a480*/  IADD3.X R17, R3, R9, R17, P2, !PT ;  /* 0x0000000903117210 */ /* 0x000fc600017fe411 */
[----:B------:R-:W-:-:S05]  /*a490*/  IMAD.WIDE.U32 R16, R10, UR12, R16 ;  /* 0x0000000c0a107c25 */ /* 0x000fca000f8e0010 */
[----:B------:R-:W-:Y:S02]  /*a4a0*/  IADD3 R17, R17, UR9, RZ ;  /* 0x0000000911117c10 */ /* 0x000fe4000fffe0ff */
[----:B------:R-:W-:-:S04]  /*a4b0*/  LEA R234, P2, R16, UR24, 0x2 ;  /* 0x0000001810ea7c11 */ /* 0x000fc8000f8410ff */
[----:B------:R-:W-:Y:S01]  /*a4c0*/  LEA.HI.X R235, R16, UR25, R17, 0x2, P2 ;  /* 0x0000001910eb7c11 */ /* 0x000fe200090f1411 */
[----:B------:R-:W-:-:S04]  /*a4d0*/  IMAD.U32 R16, RZ, RZ, UR26 ;  /* 0x0000001aff107e24 */ /* 0x000fc8000f8e00ff */
[----:B------:R-:W-:Y:S01]  /*a4e0*/  IMAD.WIDE.U32 R18, R16, 0x7, R18 ;  /* 0x0000000710127825 */ /* 0x000fe200078e0012 */
[----:B------:R-:W-:Y:S06]  /*a4f0*/  @!P5 BRA `(.L_x_78) ;  /* 0x000000000004d947 */ /* 0x000fec0003800000 */
[----:B------:R2:W5:Y:S02]  /*a500*/  LDG.E.LTC128B R11, desc[UR18][R234.64+0x20] ;  /* 0x00002012ea0b7981 */ /* 0x000564000c1e1920 */
.L_x_78:
[----:B------:R-:W-:Y:S05]  /*a510*/  BSYNC B1 ;  /* 0x0000000000017941 */ /* 0x000fea0003800000 */
.L_x_77:
[----:B------:R-:W3:Y:S01]  /*a520*/  LDL.LU R16, [R1+0x9c] ;  /* 0x00009c0001107983 */ /* 0x000ee20000300800 */
[----:B------:R-:W-:Y:S02]  /*a530*/  VIADD R19, R19, UR8 ;  /* 0x0000000813137c36 */ /* 0x000fe40008000000 */
[----:B-----5:R-:W-:Y:S01]  /*a540*/  FMUL R21, R11, UR22 ;  /* 0x000000160b157c20 */ /* 0x020fe20008400000 */
[----:B------:R-:W-:Y:S01]  /*a550*/  IADD3 R17, P3, R6, R18, RZ ;  /* 0x0000001206117210 */ /* 0x000fe20007f7e0ff */
[----:B------:R-:W4:Y:S01]  /*a560*/  LDL.LU R22, [R1+0xa0] ;  /* 0x0000a00001167983 */ /* 0x000f220000300800 */
[----:B------:R-:W-:Y:S02]  /*a570*/  ISETP.GT.AND P2, PT, R0, 0x50, P0 ;  /* 0x000000500000780c */ /* 0x000fe40000744270 */
[----:B------:R-:W-:Y:S01]  /*a580*/  IADD3.X R20, R19, R5, RZ, P3, !PT ;  /* 0x0000000513147210 */ /* 0x000fe20001ffe4ff */
[----:B---3--:R-:W-:Y:S01]  /*a590*/  FFMA R21, R16, UR23, R21 ;  /* 0x0000001710157c23 */ /* 0x008fe20008000015 */
[----:B------:R-:W-:-:S04]  /*a5a0*/  LEA R16, P3, R17, UR24, 0x2 ;  /* 0x0000001811107c11 */ /* 0x000fc8000f8610ff */
[----:B------:R-:W-:Y:S01]  /*a5b0*/  LEA.HI.X R17, R17, UR25, R20, 0x2, P3 ;  /* 0x0000001911117c11 */ /* 0x000fe200098f1414 */
[----:B------:R3:W-:Y:S04]  /*a5c0*/  @P5 STG.E desc[UR18][R14.64+0x20], R21 ;  /* 0x000020150e005986 */ /* 0x0007e8000c101912 */
[----:B------:R0:W2:Y:S01]  /*a5d0*/  @P2 LDG.E.LTC128B R11, desc[UR18][R16.64] ;  /* 0x00000012100b2981 */ /* 0x0000a2000c1e1920 */
[----:B------:R-:W-:Y:S01]  /*a5e0*/  IADD3 R18, P3, R18, UR26, RZ ;  /* 0x0000001a12127c10 */ /* 0x000fe2000ff7e0ff */
[----:B------:R-:W-:Y:S03]  /*a5f0*/  BSSY B1, `(.L_x_79) ;  /* 0x000000f000017945 */ /* 0x000fe60003800000 */
[----:B------:R-:W-:-:S02]  /*a600*/  IADD3.X R19, R19, UR27, RZ, P3, !PT ;  /* 0x0000001b13137c10 */ /* 0x000fc40009ffe4ff */
[----:B---3--:R-:W-:Y:S01]  /*a610*/  IADD3 R21, P3, R18, R6, RZ ;  /* 0x0000000612157210 */ /* 0x008fe20007f7e0ff */
[----:B0-----:R-:W-:-:S04]  /*a620*/  IMAD.U32 R16, RZ, RZ, UR28 ;  /* 0x0000001cff107e24 */ /* 0x001fc8000f8e00ff */
[----:B------:R-:W-:-:S04]  /*a630*/  IMAD.WIDE.U32 R16, R16, 0x1c, R14 ;  /* 0x0000001c10107825 */ /* 0x000fc800078e000e */
[----:B------:R-:W-:Y:S02]  /*a640*/  VIADD R17, R17, UR13 ;  /* 0x0000000d11117c36 */ /* 0x000fe40008000000 */
[----:B--2---:R-:W-:-:S04]  /*a650*/  FMUL R20, R11, UR22 ;  /* 0x000000160b147c20 */ /* 0x004fc80008400000 */
[----:B----4-:R-:W-:Y:S01]  /*a660*/  FFMA R20, R22, UR23, R20 ;  /* 0x0000001716147c23 */ /* 0x010fe20008000014 */
[----:B------:R-:W-:-:S04]  /*a670*/  IADD3.X R22, R19, R5, RZ, P3, !PT ;  /* 0x0000000513167210 */ /* 0x000fc80001ffe4ff */
[----:B------:R0:W-:Y:S01]  /*a680*/  @P2 STG.E desc[UR18][R16.64], R20 ;  /* 0x0000001410002986 */ /* 0x0001e2000c101912 */
[----:B------:R-:W-:Y:S02]  /*a690*/  ISETP.GT.AND P2, PT, R0, 0x51, P0 ;  /* 0x000000510000780c */ /* 0x000fe40000744270 */
[----:B0-----:R-:W-:-:S04]  /*a6a0*/  LEA R20, P3, R21, UR24, 0x2 ;  /* 0x0000001815147c11 */ /* 0x001fc8000f8610ff */
[----:B------:R-:W-:-:S07]  /*a6b0*/  LEA.HI.X R21, R21, UR25, R22, 0x2, P3 ;  /* 0x0000001915157c11 */ /* 0x000fce00098f1416 */
[----:B------:R-:W-:Y:S05]  /*a6c0*/  @!P2 BRA `(.L_x_80) ;  /* 0x000000000004a947 */ /* 0x000fea0003800000 */
[----:B------:R0:W5:Y:S02]  /*a6d0*/  LDG.E.LTC128B R11, desc[UR18][R20.64] ;  /* 0x00000012140b7981 */ /* 0x000164000c1e1920 */
.L_x_80:
[----:B------:R-:W-:Y:S05]  /*a6e0*/  BSYNC B1 ;  /* 0x0000000000017941 */ /* 0x000fea0003800000 */
.L_x_79:
        /* <DEDUP_REMOVED lines=21> */
.L_x_82:
[----:B------:R-:W-:Y:S05]  /*a840*/  BSYNC B1 ;  /* 0x0000000000017941 */ /* 0x000fea0003800000 */
.L_x_81:
        /* <DEDUP_REMOVED lines=9> */
[----:B--2---:R-:W-:-:S05]  /*a8e0*/  MOV R16, UR26 ;  /* 0x0000001a00107c02 */ /* 0x004fca0008000f00 */
[----:B------:R-:W-:-:S03]  /*a8f0*/  IMAD.WIDE.U32 R16, R8, R16, UR14 ;  /* 0x0000000e08107e25 */ /* 0x000fc6000f8e0010 */
[----:B------:R-:W-:-:S04]  /*a900*/  IADD3 R16, P2, R2, R16, RZ ;  /* 0x0000001002107210 */ /* 0x000fc80007f5e0ff */
[----:B------:R-:W-:-:S03]  /*a910*/  IADD3.X R17, R3, R9, R17, P2, !PT ;  /* 0x0000000903117210 */ /* 0x000fc600017fe411 */
[----:B------:R-:W-:-:S04]  /*a920*/  IMAD.WIDE.U32 R16, R10, UR12, R16 ;  /* 0x0000000c0a107c25 */ /* 0x000fc8000f8e0010 */
[----:B------:R-:W-:Y:S01]  /*a930*/  VIADD R17, R17, UR9 ;  /* 0x0000000911117c36 */ /* 0x000fe20008000000 */
[----:B------:R-:W-:-:S04]  /*a940*/  LEA R230, P2, R16, UR24, 0x2 ;  /* 0x0000001810e67c11 */ /* 0x000fc8000f8410ff */
[----:B------:R-:W-:Y:S01]  /*a950*/  LEA.HI.X R231, R16, UR25, R17, 0x2, P2 ;  /* 0x0000001910e77c11 */ /* 0x000fe200090f1411 */
[----:B------:R-:W-:-:S04]  /*a960*/  IMAD.U32 R16, RZ, RZ, UR26 ;  /* 0x0000001aff107e24 */ /* 0x000fc8000f8e00ff */
[----:B------:R-:W-:Y:S01]  /*a970*/  IMAD.WIDE.U32 R16, R16, 0x7, R18 ;  /* 0x0000000710107825 */ /* 0x000fe200078e0012 */
[----:B------:R-:W-:Y:S06]  /*a980*/  @!P5 BRA `(.L_x_84) ;  /* 0x000000000004d947 */ /* 0x000fec0003800000 */
[----:B------:R2:W5:Y:S02]  /*a990*/  LDG.E.LTC128B R11, desc[UR18][R230.64+0x20] ;  /* 0x00002012e60b7981 */ /* 0x000564000c1e1920 */
.L_x_84:
[----:B------:R-:W-:Y:S05]  /*a9a0*/  BSYNC B1 ;  /* 0x0000000000017941 */ /* 0x000fea0003800000 */
.L_x_83:
[----:B------:R-:W3:Y:S01]  /*a9b0*/  LDL.LU R18, [R1+0xac] ;  /* 0x0000ac0001127983 */ /* 0x000ee20000300800 */
[----:B------:R-:W-:Y:S01]  /*a9c0*/  IADD3 R17, R17, UR8, RZ ;  /* 0x0000000811117c10 */ /* 0x000fe2000fffe0ff */
[----:B-----5:R-:W-:Y:S01]  /*a9d0*/  FMUL R20, R11, UR22 ;  /* 0x000000160b147c20 */ /* 0x020fe20008400000 */
[----:B------:R-:W-:Y:S01]  /*a9e0*/  IADD3 R19, P3, R6, R16, RZ ;  /* 0x0000001006137210 */ /* 0x000fe20007f7e0ff */
[----:B------:R-:W4:Y:S01]  /*a9f0*/  LDL.LU R22, [R1+0xb0] ;  /* 0x0000b00001167983 */ /* 0x000f220000300800 */
[----:B------:R-:W-:-:S03]  /*aa00*/  ISETP.GT.AND P2, PT, R0, 0x58, P0 ;  /* 0x000000580000780c */ /* 0x000fc60000744270 */
[----:B------:R-:W-:Y:S02]  /*aa10*/  IMAD.X R21, R17, 0x1, R5, P3 ;  /* 0x0000000111157824 */ /* 0x000fe400018e0605 */
[----:B---3--:R-:W-:Y:S01]  /*aa20*/  FFMA R20, R18, UR23, R20 ;  /* 0x0000001712147c23 */ /* 0x008fe20008000014 */
[----:B------:R-:W-:-:S04]  /*aa30*/  LEA R18, P3, R19, UR24, 0x2 ;  /* 0x0000001813127c11 */ /* 0x000fc8000f8610ff */
[----:B------:R-:W-:Y:S01]  /*aa40*/  LEA.HI.X R19, R19, UR25, R21, 0x2, P3 ;  /* 0x0000001913137c11 */ /* 0x000fe200098f1415 */
[----:B------:R3:W-:Y:S04]  /*aa50*/  @P5 STG.E desc[UR18][R14.64+0x20], R20 ;  /* 0x000020140e005986 */ /* 0x0007e8000c101912 */
[----:B------:R0:W3:Y:S01]  /*aa60*/  @P2 LDG.E.LTC128B R11, desc[UR18][R18.64] ;  /* 0x00000012120b2981 */ /* 0x0000e2000c1e1920 */
[----:B------:R-:W-:Y:S01]  /*aa70*/  IADD3 R16, P3, R16, UR26, RZ ;  /* 0x0000001a10107c10 */ /* 0x000fe2000ff7e0ff */
[----:B------:R-:W-:Y:S03]  /*aa80*/  BSSY B1, `(.L_x_85) ;  /* 0x000000f000017945 */ /* 0x000fe60003800000 */
[----:B------:R-:W-:-:S02]  /*aa90*/  IADD3.X R17, R17, UR27, RZ, P3, !PT ;  /* 0x0000001b11117c10 */ /* 0x000fc40009ffe4ff */
[----:B------:R-:W-:Y:S01]  /*aaa0*/  IADD3 R21, P3, R16, R6, RZ ;  /* 0x0000000610157210 */ /* 0x000fe20007f7e0ff */
[----:B0-----:R-:W-:-:S04]  /*aab0*/  IMAD.U32 R18, RZ, RZ, UR28 ;  /* 0x0000001cff127e24 */ /* 0x001fc8000f8e00ff */
[----:B------:R-:W-:-:S05]  /*aac0*/  IMAD.WIDE.U32 R18, R18, 0x1c, R14 ;  /* 0x0000001c12127825 */ /* 0x000fca00078e000e */
[----:B------:R-:W-:Y:S01]  /*aad0*/  IADD3 R19, R19, UR13, RZ ;  /* 0x0000000d13137c10 */ /* 0x000fe2000fffe0ff */
[----:B---3--:R-:W-:-:S04]  /*aae0*/  FMUL R20, R11, UR22 ;  /* 0x000000160b147c20 */ /* 0x008fc80008400000 */
[----:B----4-:R-:W-:Y:S01]  /*aaf0*/  FFMA R20, R22, UR23, R20 ;  /* 0x0000001716147c23 */ /* 0x010fe20008000014 */
[----:B------:R-:W-:-:S04]  /*ab00*/  IMAD.X R22, R17, 0x1, R5, P3 ;  /* 0x0000000111167824 */ /* 0x000fc800018e0605 */
[----:B------:R0:W-:Y:S01]  /*ab10*/  @P2 STG.E desc[UR18][R18.64], R20 ;  /* 0x0000001412002986 */ /* 0x0001e2000c101912 */
[----:B------:R-:W-:Y:S02]  /*ab20*/  ISETP.GT.AND P2, PT, R0, 0x59, P0 ;  /* 0x000000590000780c */ /* 0x000fe40000744270 */
[----:B0-----:R-:W-:-:S04]  /*ab30*/  LEA R20, P3, R21, UR24, 0x2 ;  /* 0x0000001815147c11 */ /* 0x001fc8000f8610ff */
[----:B------:R-:W-:-:S07]  /*ab40*/  LEA.HI.X R21, R21, UR25, R22, 0x2, P3 ;  /* 0x0000001915157c11 */ /* 0x000fce00098f1416 */
[----:B------:R-:W-:Y:S05]  /*ab50*/  @!P2 BRA `(.L_x_86) ;  /* 0x000000000004a947 */ /* 0x000fea0003800000 */
[----:B------:R0:W5:Y:S02]  /*ab60*/  LDG.E.LTC128B R11, desc[UR18][R20.64] ;  /* 0x00000012140b7981 */ /* 0x000164000c1e1920 */
.L_x_86:
[----:B------:R-:W-:Y:S05]  /*ab70*/  BSYNC B1 ;  /* 0x0000000000017941 */ /* 0x000fea0003800000 */
.L_x_85:
[----:B0-----:R-:W3:Y:S01]  /*ab80*/  LDL.LU R21, [R1+0xb4] ;  /* 0x0000b40001157983 */ /* 0x001ee20000300800 */
[----:B------:R-:W-:Y:S01]  /*ab90*/  IADD3 R14, P3, R14, UR11, RZ ;  /* 0x0000000b0e0e7c10 */ /* 0x000fe2000ff7e0ff */
[----:B-----5:R-:W-:Y:S01]  /*aba0*/  FMUL R20, R11, UR22 ;  /* 0x000000160b147c20 */ /* 0x020fe20008400000 */
[----:B------:R-:W-:Y:S01]  /*abb0*/  UIMAD.WIDE.U32 UR16, UR26, 0x7, UR16 ;  /* 0x000000071a1078a5 */ /* 0x000fe2000f8e0010 */
[----:B------:R-:W-:Y:S01]  /*abc0*/  BSSY B1, `(.L_x_87) ;  /* 0x0000011000017945 */ /* 0x000fe20003800000 */
[----:B------:R-:W-:Y:S02]  /*abd0*/  IADD3.X R15, R15, UR10, RZ, P3, !PT ;  /* 0x0000000a0f0f7c10 */ /* 0x000fe40009ffe4ff */
[----:B------:R-:W-:-:S04]  /*abe0*/  UIADD3 UR16, UP0, UR16, UR26, URZ ;  /* 0x0000001a10107290 */ /* 0x000fc8000ff1e03f */
[----:B------:R-:W-:Y:S01]  /*abf0*/  UIADD3.X UR17, UR27, UR8, UR17, UP0, !UPT ;  /* 0x000000081b117290 */ /* 0x000fe200087fe411 */
[----:B---3--:R-:W-:-:S05]  /*ac00*/  FFMA R20, R21, UR23, R20 ;  /* 0x0000001715147c23 */ /* 0x008fca0008000014 */
        /* <DEDUP_REMOVED lines=9> */
[----:B------:R-:W-:-:S13]  /*aca0*/  ISETP.GT.AND P2, PT, R0, 0x58, P1 ;  /* 0x000000580000780c */ /* 0x000fda0000f44270 */
[----:B------:R-:W-:Y:S05]  /*acb0*/  @!P2 BRA `(.L_x_88) ;  /* 0x000000000004a947 */ /* 0x000fea0003800000 */
[----:B------:R0:W5:Y:S02]  /*acc0*/  LDG.E.LTC128B R11, desc[UR18][R228.64+0x20] ;  /* 0x00002012e40b7981 */ /* 0x000164000c1e1920 */
.L_x_88:
[----:B------:R-:W-:Y:S05]  /*acd0*/  BSYNC B1 ;  /* 0x0000000000017941 */ /* 0x000fea0003800000 */
.L_x_87:
        /* <DEDUP_REMOVED lines=15> */
[----:B------:R-:W-:-:S04]  /*add0*/  LEA R18, P2, R20, UR24, 0x2 ;  /* 0x0000001814127c11 */ /* 0x000fc8000f8410ff */
[----:B------:R-:W-:Y:S02]  /*ade0*/  LEA.HI.X R19, R20, UR25, R19, 0x2, P2 ;  /* 0x0000001914137c11 */ /* 0x000fe400090f1413 */
[----:B------:R-:W-:-:S05]  /*adf0*/  MOV R20, UR26 ;  /* 0x0000001a00147c02 */ /* 0x000fca0008000f00 */
[----:B------:R-:W-:Y:S01]  /*ae00*/  IMAD.WIDE.U32 R16, R20, 0x7, R16 ;  /* 0x0000000714107825 */ /* 0x000fe200078e0010 */
[----:B------:R-:W-:Y:S06]  /*ae10*/  @!P5 BRA `(.L_x_90) ;  /* 0x000000000004d947 */ /* 0x000fec0003800000 */
[----:B------:R3:W5:Y:S02]  /*ae20*/  LDG.E.LTC128B R11, desc[UR18][R18.64+0x20] ;  /* 0x00002012120b7981 */ /* 0x000764000c1e1920 */
.L_x_90:
[----:B------:R-:W-:Y:S05]  /*ae30*/  BSYNC B1 ;  /* 0x0000000000017941 */ /* 0x000fea0003800000 */
.L_x_89:
[----:B------:R-:W4:Y:S01]  /*ae40*/  LDL.LU R20, [R1+0xbc] ;  /* 0x0000bc0001147983 */ /* 0x000f220000300800 */
[----:B------:R-:W-:Y:S01]  /*ae50*/  VIADD R22, R17, UR8 ;  /* 0x0000000811167c36 */ /* 0x000fe20008000000 */
[----:B------:R-:W-:Y:S01]  /*ae60*/  IADD3 R17, P3, R6, R16, RZ ;  /* 0x0000001006117210 */ /* 0x000fe20007f7e0ff */
[----:B-----5:R-:W-:Y:S01]  /*ae70*/  FMUL R23, R11, UR22 ;  /* 0x000000160b177c20 */ /* 0x020fe20008400000 */
[----:B------:R-:W-:Y:S01]  /*ae80*/  ISETP.GT.AND P2, PT, R0, 0x60, P0 ;  /* 0x000000600000780c */ /* 0x000fe20000744270 */
[----:B------:R-:W2:Y:S02]  /*ae90*/  LDL.LU R152, [R1+0xc0] ;  /* 0x0000c00001987983 */ /* 0x000ea40000300800 */
[----:B------:R-:W-:Y:S02]  /*aea0*/  IMAD.X R21, R22, 0x1, R5, P3 ;  /* 0x0000000116157824 */ /* 0x000fe400018e0605 */
[----:B----4-:R-:W-:Y:S01]  /*aeb0*/  FFMA R23, R20, UR23, R23 ;  /* 0x0000001714177c23 */ /* 0x010fe20008000017 */
[----:B------:R-:W-:-:S04]  /*aec0*/  LEA R20, P3, R17, UR24, 0x2 ;  /* 0x0000001811147c11 */ /* 0x000fc8000f8610ff */
[----:B------:R-:W-:Y:S01]  /*aed0*/  LEA.HI.X R21, R17, UR25, R21, 0x2, P3 ;  /* 0x0000001911157c11 */ /* 0x000fe200098f1415 */
[----:B------:R-:W-:Y:S04]  /*aee0*/  @P5 STG.E desc[UR18][R14.64+0x20], R23 ;  /* 0x000020170e005986 */ /* 0x000fe8000c101912 */
[----:B------:R4:W3:Y:S01]  /*aef0*/  @P2 LDG.E.LTC128B R11, desc[UR18][R20.64] ;  /* 0x00000012140b2981 */ /* 0x0008e2000c1e1920 */
[----:B------:R-:W-:Y:S01]  /*af00*/  BSSY B1, `(.L_x_91) ;  /* 0x0000010000017945 */ /* 0x000fe20003800000 */
[----:B----4-:R-:W-:Y:S02]  /*af10*/  IADD3 R20, P3, R16, UR26, RZ ;  /* 0x0000001a10147c10 */ /* 0x010fe4000ff7e0ff */
[----:B------:R-:W-:-:S05]  /*af20*/  MOV R16, UR28 ;  /* 0x0000001c00107c02 */ /* 0x000fca0008000f00 */
[----:B------:R-:W-:-:S04]  /*af30*/  IMAD.WIDE.U32 R16, R16, 0x1c, R14 ;  /* 0x0000001c10107825 */ /* 0x000fc800078e000e */
[----:B------:R-:W-:Y:S02]  /*af40*/  VIADD R17, R17, UR13 ;  /* 0x0000000d11117c36 */ /* 0x000fe40008000000 */
[----:B---3--:R-:W-:-:S04]  /*af50*/  FMUL R21, R11, UR22 ;  /* 0x000000160b157c20 */ /* 0x008fc80008400000 */
[----:B--2---:R-:W-:-:S05]  /*af60*/  FFMA R21, R152, UR23, R21 ;  /* 0x0000001798157c23 */ /* 0x004fca0008000015 */
[----:B------:R2:W-:Y:S01]  /*af70*/  @P2 STG.E desc[UR18][R16.64], R21 ;  /* 0x0000001510002986 */ /* 0x0005e2000c101912 */
[----:B------:R-:W-:Y:S02]  /*af80*/  ISETP.GT.AND P2, PT, R0, 0x61, P0 ;  /* 0x000000610000780c */ /* 0x000fe40000744270 */
[----:B--2---:R-:W-:Y:S02]  /*af90*/  IADD3.X R21, R22, UR27, RZ, P3, !PT ;  /* 0x0000001b16157c10 */ /* 0x004fe40009ffe4ff */
[----:B------:R-:W-:-:S05]  /*afa0*/  IADD3 R23, P3, R20, R6, RZ ;  /* 0x0000000614177210 */ /* 0x000fca0007f7e0ff */
[----:B------:R-:W-:Y:S01]  /*afb0*/  IMAD.X R152, R21, 0x1, R5, P3 ;  /* 0x0000000115987824 */ /* 0x000fe200018e0605 */
[----:B------:R-:W-:-:S04]  /*afc0*/  LEA R22, P3, R23, UR24, 0x2 ;  /* 0x0000001817167c11 */ /* 0x000fc8000f8610ff */
[----:B------:R-:W-:Y:S01]  /*afd0*/  LEA.HI.X R23, R23, UR25, R152, 0x2, P3 ;  /* 0x0000001917177c11 */ /* 0x000fe200098f1498 */
[----:B------:R-:W-:Y:S08]  /*afe0*/  @!P2 BRA `(.L_x_92) ;  /* 0x000000000004a947 */ /* 0x000ff00003800000 */
[----:B------:R2:W5:Y:S02]  /*aff0*/  LDG.E.LTC128B R11, desc[UR18][R22.64] ;  /* 0x00000012160b7981 */ /* 0x000564000c1e1920 */
.L_x_92:
[----:B------:R-:W-:Y:S05]  /*b000*/  BSYNC B1 ;  /* 0x0000000000017941 */ /* 0x000fea0003800000 */
.L_x_91:
[----:B--2---:R-:W2:Y:S01]  /*b010*/  LDL.LU R23, [R1+0xc4] ;  /* 0x0000c40001177983 */ /* 0x004ea20000300800 */
        /* <DEDUP_REMOVED lines=20> */
.L_x_94:
[----:B------:R-:W-:Y:S05]  /*b160*/  BSYNC B1 ;  /* 0x0000000000017941 */ /* 0x000fea0003800000 */
.L_x_93:
        /* <DEDUP_REMOVED lines=21> */
.L_x_96:
[----:B------:R-:W-:Y:S05]  /*b2c0*/  BSYNC B1 ;  /* 0x0000000000017941 */ /* 0x000fea0003800000 */
.L_x_95:
[----:B------:R-:W4:Y:S01]  /*b2d0*/  LDL.LU R152, [R1+0xcc] ;  /* 0x0000cc0001987983 */ /* 0x000f220000300800 */
[----:B------:R-:W-:Y:S02]  /*b2e0*/  VIADD R154, R21, UR8 ;  /* 0x00000008159a7c36 */ /* 0x000fe40008000000 */
[----:B-----5:R-:W-:Y:S01]  /*b2f0*/  FMUL R155, R11, UR22 ;  /* 0x000000160b9b7c20 */ /* 0x020fe20008400000 */
[----:B------:R-:W-:Y:S01]  /*b300*/  IADD3 R21, P3, R6, R20, RZ ;  /* 0x0000001406157210 */ /* 0x000fe20007f7e0ff */
[----:B------:R-:W2:Y:S01]  /*b310*/  LDL.LU R156, [R1+0xd0] ;  /* 0x0000d000019c7983 */ /* 0x000ea20000300800 */
[----:B------:R-:W-:Y:S02]  /*b320*/  ISETP.GT.AND P2, PT, R0, 0x68, P0 ;  /* 0x000000680000780c */ /* 0x000fe40000744270 */
[----:B------:R-:W-:Y:S01]  /*b330*/  IADD3.X R153, R154, R5, RZ, P3, !PT ;  /* 0x000000059a997210 */ /* 0x000fe20001ffe4ff */
[----:B----4-:R-:W-:Y:S01]  /*b340*/  FFMA R155, R152, UR23, R155 ;  /* 0x00000017989b7c23 */ /* 0x010fe2000800009b */
[----:B------:R-:W-:-:S04]  /*b350*/  LEA R152, P3, R21, UR24, 0x2 ;  /* 0x0000001815987c11 */ /* 0x000fc8000f8610ff */
[----:B------:R-:W-:Y:S01]  /*b360*/  LEA.HI.X R153, R21, UR25, R153, 0x2, P3 ;  /* 0x0000001915997c11 */ /* 0x000fe200098f1499 */
[----:B------:R-:W-:Y:S04]  /*b370*/  @P5 STG.E desc[UR18][R14.64+0x20], R155 ;  /* 0x0000209b0e005986 */ /* 0x000fe8000c101912 */
[----:B------:R4:W3:Y:S01]  /*b380*/  @P2 LDG.E.LTC128B R11, desc[UR18][R152.64] ;  /* 0x00000012980b2981 */ /* 0x0008e2000c1e1920 */
[----:B------:R-:W-:Y:S01]  /*b390*/  BSSY B1, `(.L_x_97) ;  /* 0x0000010000017945 */ /* 0x000fe20003800000 */
[----:B----4-:R-:W-:Y:S01]  /*b3a0*/  IADD3 R152, P3, R20, UR26, RZ ;  /* 0x0000001a14987c10 */ /* 0x010fe2000ff7e0ff */
[----:B------:R-:W-:-:S04]  /*b3b0*/  IMAD.U32 R20, RZ, RZ, UR28 ;  /* 0x0000001cff147e24 */ /* 0x000fc8000f8e00ff */
[----:B------:R-:W-:-:S04]  /*b3c0*/  IMAD.WIDE.U32 R20, R20, 0x1c, R14 ;  /* 0x0000001c14147825 */ /* 0x000fc800078e000e */
[----:B------:R-:W-:Y:S02]  /*b3d0*/  VIADD R21, R21, UR13 ;  /* 0x0000000d15157c36 */ /* 0x000fe40008000000 */
[----:B---3--:R-:W-:-:S04]  /*b3e0*/  FMUL R153, R11, UR22 ;  /* 0x000000160b997c20 */ /* 0x008fc80008400000 */
[----:B--2---:R-:W-:-:S05]  /*b3f0*/  FFMA R153, R156, UR23, R153 ;  /* 0x000000179c997c23 */ /* 0x004fca0008000099 */
[----:B------:R2:W-:Y:S01]  /*b400*/  @P2 STG.E desc[UR18][R20.64], R153 ;  /* 0x0000009914002986 */ /* 0x0005e2000c101912 */
[----:B------:R-:W-:Y:S02]  /*b410*/  ISETP.GT.AND P2, PT, R0, 0x69, P0 ;  /* 0x000000690000780c */ /* 0x000fe40000744270 */
[----:B--2---:R-:W-:Y:S02]  /*b420*/  IADD3.X R153, R154, UR27, RZ, P3, !PT ;  /* 0x0000001b9a997c10 */ /* 0x004fe40009ffe4ff */
[----:B------:R-:W-:-:S04]  /*b430*/  IADD3 R155, P3, R152, R6, RZ ;  /* 0x00000006989b7210 */ /* 0x000fc80007f7e0ff */
[----:B------:R-:W-:Y:S02]  /*b440*/  IADD3.X R156, R153, R5, RZ, P3, !PT ;  /* 0x00000005999c7210 */ /* 0x000fe40001ffe4ff */
[----:B------:R-:W-:-:S04]  /*b450*/  LEA R154, P3, R155, UR24, 0x2 ;  /* 0x000000189b9a7c11 */ /* 0x000fc8000f8610ff */
[----:B------:R-:W-:Y:S01]  /*b460*/  LEA.HI.X R155, R155, UR25, R156, 0x2, P3 ;  /* 0x000000199b9b7c11 */ /* 0x000fe200098f149c */
[----:B------:R-:W-:Y:S08]  /*b470*/  @!P2 BRA `(.L_x_98) ;  /* 0x000000000004a947 */ /* 0x000ff00003800000 */
[----:B------:R2:W5:Y:S02]  /*b480*/  LDG.E.LTC128B R11, desc[UR18][R154.64] ;  /* 0x000000129a0b7981 */ /* 0x000564000c1e1920 */
.L_x_98:
[----:B------:R-:W-:Y:S05]  /*b490*/  BSYNC B1 ;  /* 0x0000000000017941 */ /* 0x000fea0003800000 */
.L_x_97:
        /* <DEDUP_REMOVED lines=21> */
.L_x_100:
[----:B------:R-:W-:Y:S05]  /*b5f0*/  BSYNC B1 ;  /* 0x0000000000017941 */ /* 0x000fea0003800000 */
.L_x_99:
        /* <DEDUP_REMOVED lines=9> */
[----:B---3--:R-:W-:-:S05]  /*b690*/  MOV R20, UR26 ;  /* 0x0000001a00147c02 */ /* 0x008fca0008000f00 */
        /* <DEDUP_REMOVED lines=11> */
.L_x_102:
[----:B------:R-:W-:Y:S05]  /*b750*/  BSYNC B1 ;  /* 0x0000000000017941 */ /* 0x000fea0003800000 */
.L_x_101:
[----:B------:R-:W4:Y:S01]  /*b760*/  LDL.LU R156, [R1+0xdc] ;  /* 0x0000dc00019c7983 */ /* 0x000f220000300800 */
[----:B------:R-:W-:Y:S01]  /*b770*/  IADD3 R158, R153, UR8, RZ ;  /* 0x00000008999e7c10 */ /* 0x000fe2000fffe0ff */
[----:B-----5:R-:W-:Y:S01]  /*b780*/  FMUL R159, R11, UR22 ;  /* 0x000000160b9f7c20 */ /* 0x020fe20008400000 */
[----:B------:R-:W-:Y:S01]  /*b790*/  IADD3 R153, P3, R6, R152, RZ ;  /* 0x0000009806997210 */ /* 0x000fe20007f7e0ff */
[----:B------:R-:W2:Y:S01]  /*b7a0*/  LDL.LU R160, [R1+0xe0] ;  /* 0x0000e00001a07983 */ /* 0x000ea20000300800 */
[----:B------:R-:W-:-:S03]  /*b7b0*/  ISETP.GT.AND P2, PT, R0, 0x70, P0 ;  /* 0x000000700000780c */ /* 0x000fc60000744270 */
[----:B------:R-:W-:Y:S02]  /*b7c0*/  IMAD.X R157, R158, 0x1, R5, P3 ;  /* 0x000000019e9d7824 */ /* 0x000fe400018e0605 */
        /* <DEDUP_REMOVED lines=8> */
[----:B------:R-:W-:-:S05]  /*b850*/  IMAD.WIDE.U32 R152, R152, 0x1c, R14 ;  /* 0x0000001c98987825 */ /* 0x000fca00078e000e */
[----:B------:R-:W-:Y:S01]  /*b860*/  IADD3 R153, R153, UR13, RZ ;  /* 0x0000000d99997c10 */ /* 0x000fe2000fffe0ff */
        /* <DEDUP_REMOVED lines=11> */
.L_x_104:
[----:B------:R-:W-:Y:S05]  /*b920*/  BSYNC B1 ;  /* 0x0000000000017941 */ /* 0x000fea0003800000 */
.L_x_103:
        /* <DEDUP_REMOVED lines=21> */
.L_x_106:
[----:B------:R-:W-:Y:S05]  /*ba80*/  BSYNC B1 ;  /* 0x0000000000017941 */ /* 0x000fea0003800000 */
.L_x_105:
        /* <DEDUP_REMOVED lines=21> */
.L_x_108:
[----:B------:R-:W-:Y:S05]  /*bbe0*/  BSYNC B1 ;  /* 0x0000000000017941 */ /* 0x000fea0003800000 */
.L_x_107:
        /* <DEDUP_REMOVED lines=28> */
.L_x_110:
[----:B------:R-:W-:Y:S05]  /*bdb0*/  BSYNC B1 ;  /* 0x0000000000017941 */ /* 0x000fea0003800000 */
.L_x_109:
        /* <DEDUP_REMOVED lines=21> */
.L_x_112:
[----:B------:R-:W-:Y:S05]  /*bf10*/  BSYNC B1 ;  /* 0x0000000000017941 */ /* 0x000fea0003800000 */
.L_x_111:
        /* <DEDUP_REMOVED lines=21> */
.L_x_114:
[----:B------:R-:W-:Y:S05]  /*c070*/  BSYNC B1 ;  /* 0x0000000000017941 */ /* 0x000fea0003800000 */
.L_x_113:
        /* <DEDUP_REMOVED lines=28> */
.L_x_116:
[----:B------:R-:W-:Y:S05]  /*c240*/  BSYNC B1 ;  /* 0x0000000000017941 */ /* 0x000fea0003800000 */
.L_x_115:
        /* <DEDUP_REMOVED lines=21> */
.L_x_118:
[----:B------:R-:W-:Y:S05]  /*c3a0*/  BSYNC B1 ;  /* 0x0000000000017941 */ /* 0x000fea0003800000 */
.L_x_117:
        /* <DEDUP_REMOVED lines=21> */
.L_x_120:
[----:B------:R-:W-:Y:S05]  /*c500*/  BSYNC B1 ;  /* 0x0000000000017941 */ /* 0x000fea0003800000 */
.L_x_119:
        /* <DEDUP_REMOVED lines=28> */
.L_x_122:
[----:B------:R-:W-:Y:S05]  /*c6d0*/  BSYNC B1 ;  /* 0x0000000000017941 */ /* 0x000fea0003800000 */
.L_x_121:
        /* <DEDUP_REMOVED lines=21> */
.L_x_124:
[----:B------:R-:W-:Y:S05]  /*c830*/  BSYNC B1 ;  /* 0x0000000000017941 */ /* 0x000fea0003800000 */
.L_x_123:
        /* <DEDUP_REMOVED lines=21> */
.L_x_126:
[----:B------:R-:W-:Y:S05]  /*c990*/  BSYNC B1 ;  /* 0x0000000000017941 */ /* 0x000fea0003800000 */
.L_x_125:
        /* <DEDUP_REMOVED lines=28> */
.L_x_128:
[----:B------:R-:W-:Y:S05]  /*cb60*/  BSYNC B1 ;  /* 0x0000000000017941 */ /* 0x000fea0003800000 */
.L_x_127:
        /* <DEDUP_REMOVED lines=21> */
.L_x_130:
[----:B------:R-:W-:Y:S05]  /*ccc0*/  BSYNC B1 ;  /* 0x0000000000017941 */ /* 0x000fea0003800000 */
.L_x_129:
        /* <DEDUP_REMOVED lines=21> */
.L_x_132:
[----:B------:R-:W-:Y:S05]  /*ce20*/  BSYNC B1 ;  /* 0x0000000000017941 */ /* 0x000fea0003800000 */
.L_x_131:
        /* <DEDUP_REMOVED lines=28> */
.L_x_134:
[----:B------:R-:W-:Y:S05]  /*cff0*/  BSYNC B1 ;  /* 0x0000000000017941 */ /* 0x000fea0003800000 */
.L_x_133:
        /* <DEDUP_REMOVED lines=21> */
.L_x_136:
[----:B------:R-:W-:Y:S05]  /*d150*/  BSYNC B1 ;  /* 0x0000000000017941 */ /* 0x000fea0003800000 */
.L_x_135:
        /* <DEDUP_REMOVED lines=21> */
.L_x_138:
[----:B------:R-:W-:Y:S05]  /*d2b0*/  BSYNC B1 ;  /* 0x0000000000017941 */ /* 0x000fea0003800000 */
.L_x_137:
        /* <DEDUP_REMOVED lines=28> */
.L_x_140:
[----:B------:R-:W-:Y:S05]  /*d480*/  BSYNC B1 ;  /* 0x0000000000017941 */ /* 0x000fea0003800000 */
.L_x_139:
        /* <DEDUP_REMOVED lines=21> */
.L_x_142:
[----:B------:R-:W-:Y:S05]  /*d5e0*/  BSYNC B1 ;  /* 0x0000000000017941 */ /* 0x000fea0003800000 */
.L_x_141:
        /* <DEDUP_REMOVED lines=21> */
.L_x_144:
[----:B------:R-:W-:Y:S05]  /*d740*/  BSYNC B1 ;  /* 0x0000000000017941 */ /* 0x000fea0003800000 */
.L_x_143:
        /* <DEDUP_REMOVED lines=28> */
.L_x_146:
[----:B------:R-:W-:Y:S05]  /*d910*/  BSYNC B1 ;  /* 0x0000000000017941 */ /* 0x000fea0003800000 */
.L_x_145:
        /* <DEDUP_REMOVED lines=21> */
.L_x_148:
[----:B------:R-:W-:Y:S05]  /*da70*/  BSYNC B1 ;  /* 0x0000000000017941 */ /* 0x000fea0003800000 */
.L_x_147:
        /* <DEDUP_REMOVED lines=21> */
.L_x_150:
[----:B------:R-:W-:Y:S05]  /*dbd0*/  BSYNC B1 ;  /* 0x0000000000017941 */ /* 0x000fea0003800000 */
.L_x_149:
        /* <DEDUP_REMOVED lines=28> */
.L_x_152:
[----:B------:R-:W-:Y:S05]  /*dda0*/  BSYNC B1 ;  /* 0x0000000000017941 */ /* 0x000fea0003800000 */
.L_x_151:
        /* <DEDUP_REMOVED lines=21> */
.L_x_154:
[----:B------:R-:W-:Y:S05]  /*df00*/  BSYNC B1 ;  /* 0x0000000000017941 */ /* 0x000fea0003800000 */
.L_x_153:
        /* <DEDUP_REMOVED lines=21> */
.L_x_156:
[----:B------:R-:W-:Y:S05]  /*e060*/  BSYNC B1 ;  /* 0x0000000000017941 */ /* 0x000fea0003800000 */
.L_x_155:
        /* <DEDUP_REMOVED lines=28> */
.L_x_158:
[----:B------:R-:W-:Y:S05]  /*e230*/  BSYNC B1 ;  /* 0x0000000000017941 */ /* 0x000fea0003800000 */
.L_x_157:
        /* <DEDUP_REMOVED lines=21> */
.L_x_160:
[----:B------:R-:W-:Y:S05]  /*e390*/  BSYNC B1 ;  /* 0x0000000000017941 */ /* 0x000fea0003800000 */
.L_x_159:
        /* <DEDUP_REMOVED lines=21> */
.L_x_162:
[----:B------:R-:W-:Y:S05]  /*e4f0*/  BSYNC B1 ;  /* 0x0000000000017941 */ /* 0x000fea0003800000 */
.L_x_161:
        /* <DEDUP_REMOVED lines=28> */
.L_x_164:
[----:B------:R-:W-:Y:S05]  /*e6c0*/  BSYNC B1 ;  /* 0x0000000000017941 */ /* 0x000fea0003800000 */
.L_x_163:
        /* <DEDUP_REMOVED lines=21> */
.L_x_166:
[----:B------:R-:W-:Y:S05]  /*e820*/  BSYNC B1 ;  /* 0x0000000000017941 */ /* 0x000fea0003800000 */
.L_x_165:
        /* <DEDUP_REMOVED lines=21> */
.L_x_168:
[----:B------:R-:W-:Y:S05]  /*e980*/  BSYNC B1 ;  /* 0x0000000000017941 */ /* 0x000fea0003800000 */
.L_x_167:
        /* <DEDUP_REMOVED lines=28> */
.L_x_170:
[----:B------:R-:W-:Y:S05]  /*eb50*/  BSYNC B1 ;  /* 0x0000000000017941 */ /* 0x000fea0003800000 */
.L_x_169:
        /* <DEDUP_REMOVED lines=21> */
.L_x_172:
[----:B------:R-:W-:Y:S05]  /*ecb0*/  BSYNC B1 ;  /* 0x0000000000017941 */ /* 0x000fea0003800000 */
.L_x_171:
        /* <DEDUP_REMOVED lines=21> */
.L_x_174:
[----:B------:R-:W-:Y:S05]  /*ee10*/  BSYNC B1 ;  /* 0x0000000000017941 */ /* 0x000fea0003800000 */
.L_x_173:
        /* <DEDUP_REMOVED lines=28> */
.L_x_176:
[----:B------:R-:W-:Y:S05]  /*efe0*/  BSYNC B1 ;  /* 0x0000000000017941 */ /* 0x000fea0003800000 */
.L_x_175:
        /* <DEDUP_REMOVED lines=21> */
.L_x_178:
[----:B------:R-:W-:Y:S05]  /*f140*/  BSYNC B1 ;  /* 0x0000000000017941 */ /* 0x000fea0003800000 */
.L_x_177:
        /* <DEDUP_REMOVED lines=21> */
.L_x_180:
[----:B------:R-:W-:Y:S05]  /*f2a0*/  BSYNC B1 ;  /* 0x0000000000017941 */ /* 0x000fea0003800000 */
.L_x_179:
        /* <DEDUP_REMOVED lines=28> */
.L_x_182:
[----:B------:R-:W-:Y:S05]  /*f470*/  BSYNC B1 ;  /* 0x0000000000017941 */ /* 0x000fea0003800000 */
.L_x_181:
        /* <DEDUP_REMOVED lines=21> */
.L_x_184:
[----:B------:R-:W-:Y:S05]  /*f5d0*/  BSYNC B1 ;  /* 0x0000000000017941 */ /* 0x000fea0003800000 */
.L_x_183:
        /* <DEDUP_REMOVED lines=21> */
.L_x_186:
[----:B------:R-:W-:Y:S05]  /*f730*/  BSYNC B1 ;  /* 0x0000000000017941 */ /* 0x000fea0003800000 */
.L_x_185:
        /* <DEDUP_REMOVED lines=28> */
.L_x_188:
[----:B------:R-:W-:Y:S05]  /*f900*/  BSYNC B1 ;  /* 0x0000000000017941 */ /* 0x000fea0003800000 */
.L_x_187:
        /* <DEDUP_REMOVED lines=21> */
.L_x_190:
[----:B------:R-:W-:Y:S05]  /*fa60*/  BSYNC B1 ;  /* 0x0000000000017941 */ /* 0x000fea0003800000 */
.L_x_189:
        /* <DEDUP_REMOVED lines=21> */
.L_x_192:
[----:B------:R-:W-:Y:S05]  /*fbc0*/  BSYNC B1 ;  /* 0x0000000000017941 */ /* 0x000fea0003800000 */
.L_x_191:
        /* <DEDUP_REMOVED lines=28> */
.L_x_194:
[----:B------:R-:W-:Y:S05]  /*fd90*/  BSYNC B1 ;  /* 0x0000000000017941 */ /* 0x000fea0003800000 */
.L_x_193:
        /* <DEDUP_REMOVED lines=21> */
.L_x_196:
[----:B------:R-:W-:Y:S05]  /*fef0*/  BSYNC B1 ;  /* 0x0000000000017941 */ /* 0x000fea0003800000 */
.L_x_195:
        /* <DEDUP_REMOVED lines=21> */
.L_x_198:
[----:B------:R-:W-:Y:S05]  /*10050*/  BSYNC B1 ;  /* 0x0000000000017941 */ /* 0x000fea0003800000 */
.L_x_197:
[----:B------:R-:W4:Y:S01]  /*10060*/  LDL.LU R220, [R1+0x1dc] ;  /* 0x0001dc0001dc7983 */ /* 0x000f220000300800 */
[----:B------:R-:W-:Y:S01]  /*10070*/  IADD3 R221, P3, R6, R216, RZ ;  /* 0x000000d806dd7210 */ /* 0x000fe20007f7e0ff */
[----:B-----5:R-:W-:Y:S01]  /*10080*/  FMUL R222, R11, UR22 ;  /* 0x000000160bde7c20 */ /* 0x020fe20008400000 */
[----:B------:R-:W-:Y:S01]  /*10090*/  VIADD R217, R217, UR8 ;  /* 0x00000008d9d97c36 */ /* 0x000fe20008000000 */
[----:B------:R-:W-:Y:S01]  /*100a0*/  ISETP.GT.AND P2, PT, R0, 0xf0, P0 ;  /* 0x000000f00000780c */ /* 0x000fe20000744270 */
[----:B------:R-:W2:Y:S02]  /*100b0*/  LDL.LU R224, [R1+0x1e0] ;  /* 0x0001e00001e07983 */ /* 0x000ea40000300800 */
[----:B------:R-:W-:Y:S02]  /*100c0*/  IMAD.X R223, R217, 0x1, R5, P3 ;  /* 0x00000001d9df7824 */ /* 0x000fe400018e0605 */
[----:B----4-:R-:W-:Y:S01]  /*100d0*/  FFMA R222, R220, UR23, R222 ;  /* 0x00000017dcde7c23 */ /* 0x010fe200080000de */
[----:B------:R-:W-:-:S04]  /*100e0*/  LEA R220, P3, R221, UR24, 0x2 ;  /* 0x00000018dddc7c11 */ /* 0x000fc8000f8610ff */
[----:B------:R-:W-:Y:S01]  /*100f0*/  LEA.HI.X R221, R221, UR25, R223, 0x2, P3 ;  /* 0x00000019dddd7c11 */ /* 0x000fe200098f14df */
[----:B------:R4:W-:Y:S04]  /*10100*/  @P5 STG.E desc[UR18][R14.64+0x20], R222 ;  /* 0x000020de0e005986 */ /* 0x0009e8000c101912 */
[----:B------:R0:W4:Y:S01]  /*10110*/  @P2 LDG.E.LTC128B R11, desc[UR18][R220.64] ;  /* 0x00000012dc0b2981 */ /* 0x000122000c1e1920 */
[----:B------:R-:W-:Y:S01]  /*10120*/  IADD3 R216, P3, R216, UR26, RZ ;  /* 0x0000001ad8d87c10 */ /* 0x000fe2000ff7e0ff */
[----:B------:R-:W-:Y:S03]  /*10130*/  BSSY B1, `(.L_x_199) ;  /* 0x000000f000017945 */ /* 0x000fe60003800000 */
[----:B------:R-:W-:-:S02]  /*10140*/  IADD3.X R217, R217, UR27, RZ, P3, !PT ;  /* 0x0000001bd9d97c10 */ /* 0x000fc40009ffe4ff */
[----:B------:R-:W-:Y:S02]  /*10150*/  IADD3 R223, P3, R216, R6, RZ ;  /* 0x00000006d8df7210 */ /* 0x000fe40007f7e0ff */
[----:B0-----:R-:W-:-:S05]  /*10160*/  MOV R220, UR28 ;  /* 0x0000001c00dc7c02 */ /* 0x001fca0008000f00 */
        /* <DEDUP_REMOVED lines=11> */
.L_x_200:
[----:B------:R-:W-:Y:S05]  /*10220*/  BSYNC B1 ;  /* 0x0000000000017941 */ /* 0x000fea0003800000 */
.L_x_199:
        /* <DEDUP_REMOVED lines=21> */
.L_x_202:
[----:B------:R-:W-:Y:S05]  /*10380*/  BSYNC B1 ;  /* 0x0000000000017941 */ /* 0x000fea0003800000 */
.L_x_201:
        /* <DEDUP_REMOVED lines=21> */
.L_x_204:
[----:B------:R-:W-:Y:S05]  /*104e0*/  BSYNC B1 ;  /* 0x0000000000017941 */ /* 0x000fea0003800000 */
.L_x_203:
[----:B------:R-:W4:Y:S01]  /*104f0*/  LDL.LU R224, [R1+0x1ec] ;  /* 0x0001ec0001e07983 */ /* 0x000f220000300800 */
[----:B-----5:R-:W-:Y:S01]  /*10500*/  FMUL R4, R11, UR22 ;  /* 0x000000160b047c20 */ /* 0x020fe20008400000 */
[----:B------:R-:W-:Y:S01]  /*10510*/  VIADD R7, R217, UR8 ;  /* 0x00000008d9077c36 */ /* 0x000fe20008000000 */
[----:B------:R-:W-:Y:S02]  /*10520*/  ISETP.GT.AND P2, PT, R0, 0xf8, P0 ;  /* 0x000000f80000780c */ /* 0x000fe40000744270 */
[----:B------:R-:W-:-:S04]  /*10530*/  IADD3 R225, P3, R6, R216, RZ ;  /* 0x000000d806e17210 */ /* 0x000fc80007f7e0ff */
[----:B------:R-:W-:Y:S01]  /*10540*/  IADD3.X R217, R7, R5, RZ, P3, !PT ;  /* 0x0000000507d97210 */ /* 0x000fe20001ffe4ff */
[----:B----4-:R-:W-:Y:S01]  /*10550*/  FFMA R4, R224, UR23, R4 ;  /* 0x00000017e0047c23 */ /* 0x010fe20008000004 */
[----:B------:R-:W-:-:S04]  /*10560*/  LEA R224, P5, R225, UR24, 0x2 ;  /* 0x00000018e1e07c11 */ /* 0x000fc8000f8a10ff */
[----:B------:R-:W-:Y:S01]  /*10570*/  LEA.HI.X R225, R225, UR25, R217, 0x2, P5 ;  /* 0x00000019e1e17c11 */ /* 0x000fe2000a8f14d9 */
[----:B------:R4:W-:Y:S04]  /*10580*/  @P6 STG.E desc[UR18][R14.64+0x20], R4 ;  /* 0x000020040e006986 */ /* 0x0009e8000c101912 */
[----:B------:R-:W3:Y:S04]  /*10590*/  @P2 LDG.E.LTC128B R11, desc[UR18][R224.64] ;  /* 0x00000012e00b2981 */ /* 0x000ee8000c1e1920 */
[----:B------:R-:W2:Y:S01]  /*105a0*/  LDL.LU R225, [R1+0x1f0] ;  /* 0x0001f00001e17983 */ /* 0x000ea20000300800 */
[----:B------:R-:W-:Y:S01]  /*105b0*/  IADD3 R216, P3, P5, R6, UR26, R216 ;  /* 0x0000001a06d87c10 */ /* 0x000fe2000fd7e0d8 */
[----:B----4-:R-:W-:Y:S01]  /*105c0*/  IMAD.U32 R4, RZ, RZ, UR28 ;  /* 0x0000001cff047e24 */ /* 0x010fe2000f8e00ff */
[----:B------:R-:W-:Y:S01]  /*105d0*/  ISETP.GT.AND P0, PT, R0, 0xf9, P0 ;  /* 0x000000f90000780c */ /* 0x000fe20000704270 */
[----:B------:R-:W-:Y:S01]  /*105e0*/  BSSY B1, `(.L_x_205) ;  /* 0x000000b000017945 */ /* 0x000fe20003800000 */
[----:B------:R-:W-:Y:S01]  /*105f0*/  IADD3.X R7, R5, UR27, R7, P3, P5 ;  /* 0x0000001b05077c10 */ /* 0x000fe20009fea407 */
[----:B------:R-:W-:-:S04]  /*10600*/  IMAD.WIDE.U32 R4, R4, 0x1c, R14 ;  /* 0x0000001c04047825 */ /* 0x000fc800078e000e */
[----:B------:R-:W-:Y:S02]  /*10610*/  VIADD R5, R5, UR13 ;  /* 0x0000000d05057c36 */ /* 0x000fe40008000000 */
[----:B---3--:R-:W-:-:S04]  /*10620*/  FMUL R6, R11, UR22 ;  /* 0x000000160b067c20 */ /* 0x008fc80008400000 */
[----:B--2---:R-:W-:-:S05]  /*10630*/  FFMA R6, R225, UR23, R6 ;  /* 0x00000017e1067c23 */ /* 0x004fca0008000006 */
[----:B------:R2:W-:Y:S02]  /*10640*/  @P2 STG.E desc[UR18][R4.64], R6 ;  /* 0x0000000604002986 */ /* 0x0005e4000c101912 */
[----:B--2---:R-:W-:-:S04]  /*10650*/  LEA R6, P2, R216, UR24, 0x2 ;  /* 0x00000018d8067c11 */ /* 0x004fc8000f8410ff */
[----:B------:R-:W-:Y:S01]  /*10660*/  LEA.HI.X R7, R216, UR25, R7, 0x2, P2 ;  /* 0x00000019d8077c11 */ /* 0x000fe200090f1407 */
[----:B------:R-:W-:Y:S08]  /*10670*/  @!P0 BRA `(.L_x_206) ;  /* 0x0000000000048947 */ /* 0x000ff00003800000 */
[----:B------:R2:W5:Y:S02]  /*10680*/  LDG.E.LTC128B R11, desc[UR18][R6.64] ;  /* 0x00000012060b7981 */ /* 0x000564000c1e1920 */
.L_x_206:
[----:B------:R-:W-:Y:S05]  /*10690*/  BSYNC B1 ;  /* 0x0000000000017941 */ /* 0x000fea0003800000 */
.L_x_205:
[----:B------:R-:W3:Y:S01]  /*106a0*/  LDL.LU R224, [R1+0x1f4] ;  /* 0x0001f40001e07983 */ /* 0x000ee20000300800 */
[----:B------:R-:W-:Y:S01]  /*106b0*/  UIMAD.WIDE.U32 UR16, UR26, 0x7, UR16 ;  /* 0x000000071a1078a5 */ /* 0x000fe2000f8e0010 */
[----:B------:R-:W-:Y:S01]  /*106c0*/  IADD3 R14, P3, R14, UR11, RZ ;  /* 0x0000000b0e0e7c10 */ /* 0x000fe2000ff7e0ff */
[----:B------:R-:W-:Y:S02]  /*106d0*/  BSSY B1, `(.L_x_207) ;  /* 0x0000013000017945 */ /* 0x000fe40003800000 */
[----:B------:R-:W-:Y:S01]  /*106e0*/  UIADD3 UR20, UP0, UR16, UR26, URZ ;  /* 0x0000001a10147290 */ /* 0x000fe2000ff1e03f */
[----:B------:R-:W-:-:S03]  /*106f0*/  IADD3.X R15, R15, UR10, RZ, P3, !PT ;  /* 0x0000000a0f0f7c10 */ /* 0x000fc60009ffe4ff */
[----:B------:R-:W-:Y:S02]  /*10700*/  UIADD3.X UR16, UR27, UR8, UR17, UP0, !UPT ;  /* 0x000000081b107290 */ /* 0x000fe400087fe411 */
[----:B--2---:R-:W-:-:S04]  /*10710*/  MOV R6, UR20 ;  /* 0x0000001400067c02 */ /* 0x004fc80008000f00 */
[----:B------:R-:W-:Y:S02]  /*10720*/  IMAD.U32 R7, RZ, RZ, UR16 ;  /* 0x00000010ff077e24 */ /* 0x000fe4000f8e00ff */
[----:B------:R-:W-:-:S03]  /*10730*/  IMAD.WIDE.U32 R6, R8, UR26, R6 ;  /* 0x0000001a08067c25 */ /* 0x000fc6000f8e0006 */
[----:B------:R-:W-:-:S04]  /*10740*/  IADD3 R216, P2, R2, R6, RZ ;  /* 0x0000000602d87210 */ /* 0x000fc80007f5e0ff */
[----:B------:R-:W-:-:S03]  /*10750*/  IADD3.X R217, R3, R9, R7, P2, !PT ;  /* 0x0000000903d97210 */ /* 0x000fc600017fe407 */
[----:B------:R-:W-:-:S04]  /*10760*/  IMAD.WIDE.U32 R216, R10, UR12, R216 ;  /* 0x0000000c0ad87c25 */ /* 0x000fc8000f8e00d8 */
[----:B------:R-:W-:Y:S01]  /*10770*/  VIADD R7, R217, UR9 ;  /* 0x00000009d9077c36 */ /* 0x000fe20008000000 */
[----:B------:R-:W-:-:S04]  /*10780*/  LEA R6, P2, R216, UR24, 0x2 ;  /* 0x00000018d8067c11 */ /* 0x000fc8000f8410ff */
[----:B------:R-:W-:Y:S01]  /*10790*/  LEA.HI.X R7, R216, UR25, R7, 0x2, P2 ;  /* 0x00000019d8077c11 */ /* 0x000fe200090f1407 */
[----:B-----5:R-:W-:Y:S01]  /*107a0*/  FMUL R216, R11, UR22 ;  /* 0x000000160bd87c20 */ /* 0x020fe20008400000 */
[----:B------:R-:W-:-:S03]  /*107b0*/  ISETP.GT.AND P2, PT, R0, 0xf8, P1 ;  /* 0x000000f80000780c */ /* 0x000fc60000f44270 */
[----:B---3--:R-:W-:-:S05]  /*107c0*/  FFMA R216, R224, UR23, R216 ;  /* 0x00000017e0d87c23 */ /* 0x008fca00080000d8 */
[----:B------:R2:W-:Y:S05]  /*107d0*/  @P0 STG.E desc[UR18][R14.64], R216 ;  /* 0x000000d80e000986 */ /* 0x0005ea000c101912 */
[----:B------:R-:W-:Y:S05]  /*107e0*/  @!P2 BRA `(.L_x_208) ;  /* 0x000000000004a947 */ /* 0x000fea0003800000 */
[----:B------:R3:W5:Y:S02]  /*107f0*/  LDG.E.LTC128B R11, desc[UR18][R6.64+0x20] ;  /* 0x00002012060b7981 */ /* 0x000764000c1e1920 */
.L_x_208:
[----:B------:R-:W-:Y:S05]  /*10800*/  BSYNC B1 ;  /* 0x0000000000017941 */ /* 0x000fea0003800000 */
.L_x_207:
[----:B------:R-:W4:Y:S04]  /*10810*/  LDL.LU R225, [R1+0x1f8] ;  /* 0x0001f80001e17983 */ /* 0x000f280000300800 */
[----:B------:R-:W3:Y:S01]  /*10820*/  LDL R224, [R1+0x208] ;  /* 0x0002080001e07983 */ /* 0x000ee20000100800 */
[----:B------:R-:W-:Y:S01]  /*10830*/  UIMAD.WIDE.U32 UR14, UR26, 0x7, UR14 ;  /* 0x000000071a0e78a5 */ /* 0x000fe2000f8e000e */
[----:B------:R-:W-:Y:S01]  /*10840*/  ISETP.GT.AND P1, PT, R0, 0xf9, P1 ;  /* 0x000000f90000780c */ /* 0x000fe20000f24270 */
[----:B------:R-:W-:Y:S02]  /*10850*/  BSSY B1, `(.L_x_209) ;  /* 0x0000012000017945 */ /* 0x000fe40003800000 */
[----:B------:R-:W-:-:S04]  /*10860*/  UIADD3 UR14, UP0, UR14, UR26, URZ ;  /* 0x0000001a0e0e7290 */ /* 0x000fc8000ff1e03f */
        /* <DEDUP_REMOVED lines=10> */
[----:B-----5:R-:W-:-:S04]  /*10910*/  FMUL R8, R11, UR22 ;  /* 0x000000160b087c20 */ /* 0x020fc80008400000 */
[----:B----4-:R-:W-:Y:S01]  /*10920*/  FFMA R8, R225, UR23, R8 ;  /* 0x00000017e1087c23 */ /* 0x010fe20008000008 */
[----:B---3--:R-:W-:-:S04]  /*10930*/  ISETP.GT.AND P0, PT, R224, 0x80, PT ;  /* 0x00000080e000780c */ /* 0x008fc80003f04270 */
[----:B------:R2:W-:Y:S01]  /*10940*/  @P2 STG.E desc[UR18][R4.64+0x20], R8 ;  /* 0x0000200804002986 */ /* 0x0005e2000c101912 */
[----:B------:R-:W-:Y:S08]  /*10950*/  @!P1 BRA `(.L_x_210) ;  /* 0x0000000000049947 */ /* 0x000ff00003800000 */
[----:B------:R3:W5:Y:S02]  /*10960*/  LDG.E.LTC128B R11, desc[UR18][R2.64+0x20] ;  /* 0x00002012020b7981 */ /* 0x000764000c1e1920 */
.L_x_210:
[----:B------:R-:W-:Y:S05]  /*10970*/  BSYNC B1 ;  /* 0x0000000000017941 */ /* 0x000fea0003800000 */
.L_x_209:
[----:B--2---:R-:W2:Y:S01]  /*10980*/  LDL.LU R5, [R1+0x1fc] ;  /* 0x0001fc0001057983 */ /* 0x004ea20000300800 */
[----:B-----5:R-:W-:Y:S01]  /*10990*/  FMUL R4, R11, UR22 ;  /* 0x000000160b047c20 */ /* 0x020fe20008400000 */
[----:B------:R-:W-:Y:S01]  /*109a0*/  ISETP.GT.AND P2, PT, R0, RZ, P0 ;  /* 0x000000ff0000720c */ /* 0x000fe20000744270 */
[----:B------:R-:W-:Y:S02]  /*109b0*/  BSSY B1, `(.L_x_211) ;  /* 0x0000006000017945 */ /* 0x000fe40003800000 */
[----:B--2---:R-:W-:-:S05]  /*109c0*/  FFMA R4, R5, UR23, R4 ;  /* 0x0000001705047c23 */ /* 0x004fca0008000004 */
[----:B------:R2:W-:Y:S05]  /*109d0*/  @P1 STG.E desc[UR18][R14.64+0x20], R4 ;  /* 0x000020040e001986 */ /* 0x0005ea000c101912 */
[----:B------:R-:W-:Y:S05]  /*109e0*/  @!P2 BRA `(.L_x_212) ;  /* 0x000000000008a947 */ /* 0x000fea0003800000 */
[----:B------:R-:W4:Y:S04]  /*109f0*/  LDL.64 R8, [R1+0x250] ;  /* 0x0002500001087983 */ /* 0x000f280000100a00 */
[----:B----4-:R4:W5:Y:S02]  /*10a00*/  LDG.E.LTC128B R11, desc[UR18][R8.64+0x200] ;  /* 0x00020012080b7981 */ /* 0x010964000c1e1920 */
.L_x_212:
[----:B------:R-:W-:Y:S05]  /*10a10*/  BSYNC B1 ;  /* 0x0000000000017941 */ /* 0x000fea0003800000 */
.L_x_211:
[----:B--2--5:R-:W-:Y:S01]  /*10a20*/  FMUL R4, R11, UR22 ;  /* 0x000000160b047c20 */ /* 0x024fe20008400000 */
[----:B------:R-:W-:Y:S01]  /*10a30*/  ISETP.GT.AND P3, PT, R0, 0x1, P0 ;  /* 0x000000010000780c */ /* 0x000fe20000764270 */
[----:B------:R-:W-:Y:S01]  /*10a40*/  BSSY B1, `(.L_x_213) ;  /* 0x0000007000017945 */ /* 0x000fe20003800000 */
[----:B------:R-:W-:Y:S01]  /*10a50*/  ISETP.GT.AND P1, PT, R224, 0x88, PT ;  /* 0x00000088e000780c */ /* 0x000fe20003f24270 */
[----:B------:R-:W-:-:S05]  /*10a60*/  FFMA R4, R24, UR23, R4 ;  /* 0x0000001718047c23 */ /* 0x000fca0008000004 */
[----:B------:R2:W-:Y:S05]  /*10a70*/  @P2 STG.E desc[UR18][R226.64+0x200], R4 ;  /* 0x00020004e2002986 */ /* 0x0005ea000c101912 */
[----:B------:R-:W-:Y:S05]  /*10a80*/  @!P3 BRA `(.L_x_214) ;  /* 0x000000000008b947 */ /* 0x000fea0003800000 */
[----:B----4-:R-:W4:Y:S04]  /*10a90*/  LDL.64 R8, [R1+0x248] ;  /* 0x0002480001087983 */ /* 0x010f280000100a00 */
[----:B----4-:R4:W5:Y:S02]  /*10aa0*/  LDG.E.LTC128B R11, desc[UR18][R8.64+0x200] ;  /* 0x00020012080b7981 */ /* 0x010964000c1e1920 */
.L_x_214:
[----:B------:R-:W-:Y:S05]  /*10ab0*/  BSYNC B1 ;  /* 0x0000000000017941 */ /* 0x000fea0003800000 */
.L_x_213:
[----:B--2--5:R-:W-:Y:S01]  /*10ac0*/  FMUL R4, R11, UR22 ;  /* 0x000000160b047c20 */ /* 0x024fe20008400000 */
[----:B------:R-:W-:Y:S01]  /*10ad0*/  @P3 IMAD.MOV.U32 R5, RZ, RZ, R13 ;  /* 0x000000ffff053224 */ /* 0x000fe200078e000d */
[----:B------:R-:W-:Y:S01]  /*10ae0*/  ISETP.GT.AND P5, PT, R0, RZ, P1 ;  /* 0x000000ff0000720c */ /* 0x000fe20000fa4270 */
[----:B------:R-:W-:Y:S01]  /*10af0*/  BSSY B1, `(.L_x_215) ;  /* 0x0000007000017945 */ /* 0x000fe20003800000 */
[----:B------:R-:W-:Y:S01]  /*10b00*/  FFMA R25, R25, UR23, R4 ;  /* 0x0000001719197c23 */ /* 0x000fe20008000004 */
[----:B------:R-:W-:-:S05]  /*10b10*/  @P3 MOV R4, R12 ;  /* 0x0000000c00043202 */ /* 0x000fca0000000f00 */
[----:B------:R2:W-:Y:S05]  /*10b20*/  @P3 STG.E desc[UR18][R4.64+0x200], R25 ;  /* 0x0002001904003986 */ /* 0x0005ea000c101912 */
[----:B------:R-:W-:Y:S05]  /*10b30*/  @!P5 BRA `(.L_x_216) ;  /* 0x000000000008d947 */ /* 0x000fea0003800000 */
[----:B----4-:R-:W4:Y:S04]  /*10b40*/  LDL.LU.64 R8, [R1+0x250] ;  /* 0x0002500001087983 */ /* 0x010f280000300a00 */
[----:B----4-:R4:W5:Y:S02]  /*10b50*/  LDG.E.LTC128B R11, desc[UR18][R8.64+0x220] ;  /* 0x00022012080b7981 */ /* 0x010964000c1e1920 */
.L_x_216:
[----:B------:R-:W-:Y:S05]  /*10b60*/  BSYNC B1 ;  /* 0x0000000000017941 */ /* 0x000fea0003800000 */
.L_x_215:
[----:B--2--5:R-:W-:Y:S01]  /*10b70*/  FMUL R4, R11, UR22 ;  /* 0x000000160b047c20 */ /* 0x024fe20008400000 */
[C---:B------:R-:W-:Y:S01]  /*10b80*/  ISETP.GT.AND P3, PT, R0.reuse, 0x1, P1 ;  /* 0x000000010000780c */ /* 0x040fe20000f64270 */
[----:B------:R-:W-:Y:S01]  /*10b90*/  BSSY B1, `(.L_x_217) ;  /* 0x0000008000017945 */ /* 0x000fe20003800000 */
[----:B------:R-:W-:Y:S01]  /*10ba0*/  ISETP.GT.AND P2, PT, R0, 0x8, P0 ;  /* 0x000000080000780c */ /* 0x000fe20000744270 */
[----:B------:R-:W-:Y:S01]  /*10bb0*/  FFMA R4, R26, UR23, R4 ;  /* 0x000000171a047c23 */ /* 0x000fe20008000004 */
[----:B------:R-:W-:-:S04]  /*10bc0*/  IMAD.MOV.U32 R10, RZ, RZ, R11 ;  /* 0x000000ffff0a7224 */ /* 0x000fc800078e000b */
[----:B------:R2:W-:Y:S05]  /*10bd0*/  @P5 STG.E desc[UR18][R226.64+0x220], R4 ;  /* 0x00022004e2005986 */ /* 0x0005ea000c101912 */
[----:B------:R-:W-:Y:S05]  /*10be0*/  @!P3 BRA `(.L_x_218) ;  /* 0x000000000008b947 */ /* 0x000fea0003800000 */
[----:B----4-:R-:W4:Y:S04]  /*10bf0*/  LDL.LU.64 R8, [R1+0x248] ;  /* 0x0002480001087983 */ /* 0x010f280000300a00 */
[----:B----4-:R4:W5:Y:S02]  /*10c00*/  LDG.E.LTC128B R10, desc[UR18][R8.64+0x220] ;  /* 0x00022012080a7981 */ /* 0x010964000c1e1920 */
.L_x_218:
[----:B------:R-:W-:Y:S05]  /*10c10*/  BSYNC B1 ;  /* 0x0000000000017941 */ /* 0x000fea0003800000 */
.L_x_217:
[----:B------:R-:W3:Y:S01]  /*10c20*/  LDL.64 R14, [R1+0x240] ;  /* 0x00024000010e7983 */ /* 0x000ee20000100a00 */
[----:B--2--5:R-:W-:Y:S01]  /*10c30*/  FMUL R4, R10, UR22 ;  /* 0x000000160a047c20 */ /* 0x024fe20008400000 */
[----:B----4-:R-:W-:Y:S01]  /*10c40*/  MOV R8, R12 ;  /* 0x0000000c00087202 */ /* 0x010fe20000000f00 */
[----:B------:R-:W-:Y:S02]  /*10c50*/  IMAD.MOV.U32 R9, RZ, RZ, R13 ;  /* 0x000000ffff097224 */ /* 0x000fe400078e000d */
[----:B------:R-:W-:-:S05]  /*10c60*/  FFMA R27, R27, UR23, R4 ;  /* 0x000000171b1b7c23 */ /* 0x000fca0008000004 */
[----:B------:R2:W-:Y:S04]  /*10c70*/  @P3 STG.E desc[UR18][R8.64+0x220], R27 ;  /* 0x0002201b08003986 */ /* 0x0005e8000c101912 */
[----:B---3--:R-:W3:Y:S01]  /*10c80*/  @P2 LDG.E.LTC128B R10, desc[UR18][R14.64+0x200] ;  /* 0x000200120e0a2981 */ /* 0x008ee2000c1e1920 */
[----:B------:R-:W-:Y:S01]  /*10c90*/  IMAD.U32 R4, RZ, RZ, UR28 ;  /* 0x0000001cff047e24 */ /* 0x000fe2000f8e00ff */
[----:B------:R-:W-:Y:S01]  /*10ca0*/  ISETP.GT.AND P5, PT, R0, 0x9, P0 ;  /* 0x000000090000780c */ /* 0x000fe200007a4270 */
[----:B------:R-:W-:Y:S02]  /*10cb0*/  BSSY B1, `(.L_x_219) ;  /* 0x000000a000017945 */ /* 0x000fe40003800000 */
[----:B--2---:R-:W-:Y:S01]  /*10cc0*/  IMAD.WIDE.U32 R8, R4, 0x1c, R8 ;  /* 0x0000001c04087825 */ /* 0x004fe200078e0008 */
[----:B------:R-:W-:-:S04]  /*10cd0*/  IADD3 R4, P3, R12, UR11, RZ ;  /* 0x0000000b0c047c10 */ /* 0x000fc8000ff7e0ff */
[----:B------:R-:W-:Y:S01]  /*10ce0*/  IADD3 R9, R9, UR13, RZ ;  /* 0x0000000d09097c10 */ /* 0x000fe2000fffe0ff */
[----:B---3--:R-:W-:-:S04]  /*10cf0*/  FMUL R5, R10, UR22 ;  /* 0x000000160a057c20 */ /* 0x008fc80008400000 */
[----:B------:R-:W-:-:S05]  /*10d00*/  FFMA R28, R28, UR23, R5 ;  /* 0x000000171c1c7c23 */ /* 0x000fca0008000005 */
[----:B------:R2:W-:Y:S01]  /*10d10*/  @P2 STG.E desc[UR18][R8.64+0x200], R28 ;  /* 0x0002001c08002986 */ /* 0x0005e2000c101912 */
[----:B------:R-:W-:Y:S05]  /*10d20*/  @!P5 BRA `(.L_x_220) ;  /* 0x000000000008d947 */ /* 0x000fea0003800000 */
[----:B------:R-:W3:Y:S04]  /*10d30*/  LDL.64 R24, [R1+0x238] ;  /* 0x0002380001187983 */ /* 0x000ee80000100a00 */
[----:B---3--:R3:W5:Y:S02]  /*10d40*/  LDG.E.LTC128B R10, desc[UR18][R24.64+0x200] ;  /* 0x00020012180a7981 */ /* 0x008764000c1e1920 */
.L_x_220:
[----:B------:R-:W-:Y:S05]  /*10d50*/  BSYNC B1 ;  /* 0x0000000000017941 */ /* 0x000fea0003800000 */
.L_x_219:
[----:B-----5:R-:W-:Y:S01]  /*10d60*/  FMUL R11, R10, UR22 ;  /* 0x000000160a0b7c20 */ /* 0x020fe20008400000 */
[----:B------:R-:W-:Y:S01]  /*10d70*/  IADD3.X R5, R13, UR10, RZ, P3, !PT ;  /* 0x0000000a0d057c10 */ /* 0x000fe20009ffe4ff */
[----:B------:R-:W-:Y:S01]  /*10d80*/  BSSY B1, `(.L_x_221) ;  /* 0x0000006000017945 */ /* 0x000fe20003800000 */
[----:B------:R-:W-:Y:S01]  /*10d90*/  ISETP.GT.AND P2, PT, R0, 0x8, P1 ;  /* 0x000000080000780c */ /* 0x000fe20000f44270 */
[----:B------:R-:W-:-:S05]  /*10da0*/  FFMA R11, R29, UR23, R11 ;  /* 0x000000171d0b7c23 */ /* 0x000fca000800000b */
[----:B------:R4:W-:Y:S07]  /*10db0*/  @P5 STG.E desc[UR18][R4.64+0x200], R11 ;  /* 0x0002000b04005986 */ /* 0x0009ee000c101912 */
[----:B------:R-:W-:Y:S05]  /*10dc0*/  @!P2 BRA `(.L_x_222) ;  /* 0x000000000004a947 */ /* 0x000fea0003800000 */
[----:B------:R0:W5:Y:S02]  /*10dd0*/  LDG.E.LTC128B R10, desc[UR18][R14.64+0x220] ;  /* 0x000220120e0a7981 */ /* 0x000164000c1e1920 */
.L_x_222:
[----:B------:R-:W-:Y:S05]  /*10de0*/  BSYNC B1 ;  /* 0x0000000000017941 */ /* 0x000fea0003800000 */
.L_x_221:
[----:B----45:R-:W-:Y:S01]  /*10df0*/  FMUL R11, R10, UR22 ;  /* 0x000000160a0b7c20 */ /* 0x030fe20008400000 */
[C---:B------:R-:W-:Y:S01]  /*10e00*/  ISETP.GT.AND P5, PT, R0.reuse, 0x9, P1 ;  /* 0x000000090000780c */ /* 0x040fe20000fa4270 */
[----:B------:R-:W-:Y:S01]  /*10e10*/  BSSY B1, `(.L_x_223) ;  /* 0x0000007000017945 */ /* 0x000fe20003800000 */
[----:B------:R-:W-:Y:S01]  /*10e20*/  ISETP.GT.AND P3, PT, R0, 0x10, P0 ;  /* 0x000000100000780c */ /* 0x000fe20000764270 */
[----:B------:R-:W-:-:S05]  /*10e30*/  FFMA R11, R30, UR23, R11 ;  /* 0x000000171e0b7c23 */ /* 0x000fca000800000b */
[----:B------:R4:W-:Y:S05]  /*10e40*/  @P2 STG.E desc[UR18][R8.64+0x220], R11 ;  /* 0x0002200b08002986 */ /* 0x0009ea000c101912 */
[----:B------:R-:W-:Y:S05]  /*10e50*/  @!P5 BRA `(.L_x_224) ;  /* 0x000000000008d947 */ /* 0x000fea0003800000 */
[----:B------:R-:W2:Y:S04]  /*10e60*/  LDL.LU.64 R12, [R1+0x238] ;  /* 0x00023800010c7983 */ /* 0x000ea80000300a00 */
[----:B--2---:R2:W5:Y:S02]  /*10e70*/  LDG.E.LTC128B R10, desc[UR18][R12.64+0x220] ;  /* 0x000220120c0a7981 */ /* 0x004564000c1e1920 */
.L_x_224:
[----:B------:R-:W-:Y:S05]  /*10e80*/  BSYNC B1 ;  /* 0x0000000000017941 */ /* 0x000fea0003800000 */
.L_x_223:
[----:B0-----:R-:W3:Y:S01]  /*10e90*/  LDL.64 R14, [R1+0x230] ;  /* 0x00023000010e7983 */ /* 0x001ee20000100a00 */
[----:B--2-45:R-:W-:Y:S01]  /*10ea0*/  FMUL R8, R10, UR22 ;  /* 0x000000160a087c20 */ /* 0x034fe20008400000 */
[----:B------:R-:W-:Y:S01]  /*10eb0*/  IMAD.MOV.U32 R12, RZ, RZ, R10 ;  /* 0x000000ffff0c7224 */ /* 0x000fe200078e000a */
[----:B------:R-:W-:Y:S01]  /*10ec0*/  MOV R11, R5 ;  /* 0x00000005000b7202 */ /* 0x000fe20000000f00 */
[----:B------:R-:W-:Y:S02]  /*10ed0*/  IMAD.MOV.U32 R10, RZ, RZ, R4 ;  /* 0x000000ffff0a7224 */ /* 0x000fe400078e0004 */
[----:B------:R-:W-:-:S05]  /*10ee0*/  FFMA R31, R31, UR23, R8 ;  /* 0x000000171f1f7c23 */ /* 0x000fca0008000008 */
[----:B------:R0:W-:Y:S04]  /*10ef0*/  @P5 STG.E desc[UR18][R10.64+0x220], R31 ;  /* 0x0002201f0a005986 */ /* 0x0001e8000c101912 */
[----:B---3--:R-:W2:Y:S01]  /*10f00*/  @P3 LDG.E.LTC128B R12, desc[UR18][R14.64+0x200] ;  /* 0x000200120e0c3981 */ /* 0x008ea2000c1e1920 */
[----:B------:R-:W-:Y:S01]  /*10f10*/  IMAD.U32 R8, RZ, RZ, UR28 ;  /* 0x0000001cff087e24 */ /* 0x000fe2000f8e00ff */
[----:B------:R-:W-:Y:S01]  /*10f20*/  ISETP.GT.AND P6, PT, R0, 0x11, P0 ;  /* 0x000000110000780c */ /* 0x000fe200007c4270 */
[----:B------:R-:W-:Y:S02]  /*10f30*/  BSSY B1, `(.L_x_225) ;  /* 0x000000a000017945 */ /* 0x000fe40003800000 */
[----:B0-----:R-:W-:Y:S01]  /*10f40*/  IMAD.WIDE.U32 R10, R8, 0x1c, R10 ;  /* 0x0000001c080a7825 */ /* 0x001fe200078e000a */
[----:B------:R-:W-:-:S03]  /*10f50*/  IADD3 R8, P5, R4, UR11, RZ ;  /* 0x0000000b04087c10 */ /* 0x000fc6000ffbe0ff */
[----:B------:R-:W-:Y:S02]  /*10f60*/  VIADD R11, R11, UR13 ;  /* 0x0000000d0b0b7c36 */ /* 0x000fe40008000000 */
[----:B--2---:R-:W-:-:S04]  /*10f70*/  FMUL R9, R12, UR22 ;  /* 0x000000160c097c20 */ /* 0x004fc80008400000 */
[----:B------:R-:W-:-:S05]  /*10f80*/  FFMA R32, R32, UR23, R9 ;  /* 0x0000001720207c23 */ /* 0x000fca0008000009 */
[----:B------:R0:W-:Y:S01]  /*10f90*/  @P3 STG.E desc[UR18][R10.64+0x200], R32 ;  /* 0x000200200a003986 */ /* 0x0001e2000c101912 */
[----:B------:R-:W-:Y:S05]  /*10fa0*/  @!P6 BRA `(.L_x_226) ;  /* 0x000000000008e947 */ /* 0x000fea0003800000 */
[----:B------:R-:W2:Y:S04]  /*10fb0*/  LDL.64 R24, [R1+0x228] ;  /* 0x0002280001187983 */ /* 0x000ea80000100a00 */
[----:B--2---:R2:W5:Y:S02]  /*10fc0*/  LDG.E.LTC128B R12, desc[UR18][R24.64+0x200] ;  /* 0x00020012180c7981 */ /* 0x004564000c1e1920 */
.L_x_226:
[----:B------:R-:W-:Y:S05]  /*10fd0*/  BSYNC B1 ;  /* 0x0000000000017941 */ /* 0x000fea0003800000 */
.L_x_225:
        /* <DEDUP_REMOVED lines=8> */
.L_x_228:
[----:B------:R-:W-:Y:S05]  /*11060*/  BSYNC B1 ;  /* 0x0000000000017941 */ /* 0x000fea0003800000 */
.L_x_227:
[----:B---3-5:R-:W-:Y:S01]  /*11070*/  FMUL R4, R12, UR22 ;  /* 0x000000160c047c20 */ /* 0x028fe20008400000 */
[C---:B------:R-:W-:Y:S01]  /*11080*/  ISETP.GT.AND P5, PT, R0.reuse, 0x11, P1 ;  /* 0x000000110000780c */ /* 0x040fe20000fa4270 */
[----:B------:R-:W-:Y:S01]  /*11090*/  BSSY B1, `(.L_x_229) ;  /* 0x0000007000017945 */ /* 0x000fe20003800000 */
[----:B------:R-:W-:Y:S01]  /*110a0*/  ISETP.GT.AND P3, PT, R0, 0x18, P0 ;  /* 0x000000180000780c */ /* 0x000fe20000764270 */
[----:B------:R-:W-:-:S05]  /*110b0*/  FFMA R4, R34, UR23, R4 ;  /* 0x0000001722047c23 */ /* 0x000fca0008000004 */
[----:B------:R3:W-:Y:S05]  /*110c0*/  @P2 STG.E desc[UR18][R10.64+0x220], R4 ;  /* 0x000220040a002986 */ /* 0x0007ea000c101912 */
[----:B------:R-:W-:Y:S05]  /*110d0*/  @!P5 BRA `(.L_x_230) ;  /* 0x000000000008d947 */ /* 0x000fea0003800000 */
[----:B----4-:R-:W4:Y:S04]  /*110e0*/  LDL.LU.64 R14, [R1+0x228] ;  /* 0x00022800010e7983 */ /* 0x010f280000300a00 */
[----:B----4-:R4:W5:Y:S02]  /*110f0*/  LDG.E.LTC128B R12, desc[UR18][R14.64+0x220] ;  /* 0x000220120e0c7981 */ /* 0x010964000c1e1920 */
.L_x_230:
[----:B------:R-:W-:Y:S05]  /*11100*/  BSYNC B1 ;  /* 0x0000000000017941 */ /* 0x000fea0003800000 */
.L_x_229:
[----:B----4-:R-:W4:Y:S01]  /*11110*/  LDL.64 R14, [R1+0x220] ;  /* 0x00022000010e7983 */ /* 0x010f220000100a00 */
[----:B---3-5:R-:W-:Y:S01]  /*11120*/  FMUL R4, R12, UR22 ;  /* 0x000000160c047c20 */ /* 0x028fe20008400000 */
[----:B0-----:R-:W-:Y:S01]  /*11130*/  MOV R10, R8 ;  /* 0x00000008000a7202 */ /* 0x001fe20000000f00 */
[----:B------:R-:W-:Y:S02]  /*11140*/  IMAD.MOV.U32 R11, RZ, RZ, R9 ;  /* 0x000000ffff0b7224 */ /* 0x000fe400078e0009 */
[----:B------:R-:W-:-:S05]  /*11150*/  FFMA R35, R35, UR23, R4 ;  /* 0x0000001723237c23 */ /* 0x000fca0008000004 */
[----:B------:R0:W-:Y:S04]  /*11160*/  @P5 STG.E desc[UR18][R10.64+0x220], R35 ;  /* 0x000220230a005986 */ /* 0x0001e8000c101912 */
[----:B----4-:R-:W3:Y:S01]  /*11170*/  @P3 LDG.E.LTC128B R12, desc[UR18][R14.64+0x200] ;  /* 0x000200120e0c3981 */ /* 0x010ee2000c1e1920 */
[----:B------:R-:W-:Y:S01]  /*11180*/  IMAD.U32 R4, RZ, RZ, UR28 ;  /* 0x0000001cff047e24 */ /* 0x000fe2000f8e00ff */
[----:B------:R-:W-:Y:S01]  /*11190*/  ISETP.GT.AND P6, PT, R0, 0x19, P0 ;  /* 0x000000190000780c */ /* 0x000fe200007c4270 */
[----:B------:R-:W-:Y:S02]  /*111a0*/  BSSY B1, `(.L_x_231) ;  /* 0x000000a000017945 */ /* 0x000fe40003800000 */
[----:B0-----:R-:W-:Y:S01]  /*111b0*/  IMAD.WIDE.U32 R10, R4, 0x1c, R10 ;  /* 0x0000001c040a7825 */ /* 0x001fe200078e000a */
[----:B------:R-:W-:-:S04]  /*111c0*/  IADD3 R4, P5, R8, UR11, RZ ;  /* 0x0000000b08047c10 */ /* 0x000fc8000ffbe0ff */
[----:B------:R-:W-:Y:S01]  /*111d0*/  IADD3 R11, R11, UR13, RZ ;  /* 0x0000000d0b0b7c10 */ /* 0x000fe2000fffe0ff */
[----:B---3--:R-:W-:-:S04]  /*111e0*/  FMUL R5, R12, UR22 ;  /* 0x000000160c057c20 */ /* 0x008fc80008400000 */
[----:B------:R-:W-:-:S05]  /*111f0*/  FFMA R36, R36, UR23, R5 ;  /* 0x0000001724247c23 */ /* 0x000fca0008000005 */
[----:B------:R0:W-:Y:S01]  /*11200*/  @P3 STG.E desc[UR18][R10.64+0x200], R36 ;  /* 0x000200240a003986 */ /* 0x0001e2000c101912 */
[----:B------:R-:W-:Y:S05]  /*11210*/  @!P6 BRA `(.L_x_232) ;  /* 0x000000000008e947 */ /* 0x000fea0003800000 */
[----:B--2---:R-:W2:Y:S04]  /*11220*/  LDL.64 R24, [R1+0x218] ;  /* 0x0002180001187983 */ /* 0x004ea80000100a00 */
[----:B--2---:R3:W5:Y:S02]  /*11230*/  LDG.E.LTC128B R12, desc[UR18][R24.64+0x200] ;  /* 0x00020012180c7981 */ /* 0x004764000c1e1920 */
.L_x_232:
[----:B------:R-:W-:Y:S05]  /*11240*/  BSYNC B1 ;  /* 0x0000000000017941 */ /* 0x000fea0003800000 */
.L_x_231:
        /* <DEDUP_REMOVED lines=8> */
.L_x_234:
[----:B------:R-:W-:Y:S05]  /*112d0*/  BSYNC B1 ;  /* 0x0000000000017941 */ /* 0x000fea0003800000 */
.L_x_233:
[----:B----45:R-:W-:Y:S01]  /*112e0*/  FMUL R8, R12, UR22 ;  /* 0x000000160c087c20 */ /* 0x030fe20008400000 */
[C---:B------:R-:W-:Y:S01]  /*112f0*/  ISETP.GT.AND P5, PT, R0.reuse, 0x19, P1 ;  /* 0x000000190000780c */ /* 0x040fe20000fa4270 */
[----:B------:R-:W-:Y:S01]  /*11300*/  BSSY B1, `(.L_x_235) ;  /* 0x0000007000017945 */ /* 0x000fe20003800000 */
[----:B------:R-:W-:Y:S01]  /*11310*/  ISETP.GT.AND P3, PT, R0, 0x20, P0 ;  /* 0x000000200000780c */ /* 0x000fe20000764270 */
[----:B------:R-:W-:-:S05]  /*11320*/  FFMA R8, R38, UR23, R8 ;  /* 0x0000001726087c23 */ /* 0x000fca0008000008 */
[----:B------:R4:W-:Y:S05]  /*11330*/  @P2 STG.E desc[UR18][R10.64+0x220], R8 ;  /* 0x000220080a002986 */ /* 0x0009ea000c101912 */
[----:B------:R-:W-:Y:S05]  /*11340*/  @!P5 BRA `(.L_x_236) ;  /* 0x000000000008d947 */ /* 0x000fea0003800000 */
[----:B0-----:R-:W2:Y:S04]  /*11350*/  LDL.LU.64 R14, [R1+0x218] ;  /* 0x00021800010e7983 */ /* 0x001ea80000300a00 */
[----:B--2---:R0:W5:Y:S02]  /*11360*/  LDG.E.LTC128B R12, desc[UR18][R14.64+0x220] ;  /* 0x000220120e0c7981 */ /* 0x004164000c1e1920 */
.L_x_236:
[----:B------:R-:W-:Y:S05]  /*11370*/  BSYNC B1 ;  /* 0x0000000000017941 */ /* 0x000fea0003800000 */
.L_x_235:
[----:B0-----:R-:W2:Y:S01]  /*11380*/  LDL.64 R14, [R1+0x210] ;  /* 0x00021000010e7983 */ /* 0x001ea20000100a00 */
[----:B----45:R-:W-:Y:S01]  /*11390*/  FMUL R8, R12, UR22 ;  /* 0x000000160c087c20 */ /* 0x030fe20008400000 */
[----:B------:R-:W-:Y:S02]  /*113a0*/  IMAD.MOV.U32 R10, RZ, RZ, R4 ;  /* 0x000000ffff0a7224 */ /* 0x000fe400078e0004 */
[----:B------:R-:W-:Y:S02]  /*113b0*/  IMAD.MOV.U32 R11, RZ, RZ, R5 ;  /* 0x000000ffff0b7224 */ /* 0x000fe400078e0005 */
[----:B------:R-:W-:-:S05]  /*113c0*/  FFMA R39, R39, UR23, R8 ;  /* 0x0000001727277c23 */ /* 0x000fca0008000008 */
[----:B------:R0:W-:Y:S04]  /*113d0*/  @P5 STG.E desc[UR18][R10.64+0x220], R39 ;  /* 0x000220270a005986 */ /* 0x0001e8000c101912 */
[----:B--2---:R-:W2:Y:S01]  /*113e0*/  @P3 LDG.E.LTC128B R12, desc[UR18][R14.64+0x200] ;  /* 0x000200120e0c3981 */ /* 0x004ea2000c1e1920 */
[----:B------:R-:W-:Y:S01]  /*113f0*/  MOV R9, UR28 ;  /* 0x0000001c00097c02 */ /* 0x000fe20008000f00 */
[----:B------:R-:W-:Y:S01]  /*11400*/  BSSY B1, `(.L_x_237) ;  /* 0x000000b000017945 */ /* 0x000fe20003800000 */
[----:B------:R-:W-:Y:S02]  /*11410*/  ISETP.GT.AND P6, PT, R0, 0x21, P0 ;  /* 0x000000210000780c */ /* 0x000fe400007c4270 */
[----:B------:R-:W-:Y:S01]  /*11420*/  IADD3 R8, P5, R4, UR11, RZ ;  /* 0x0000000b04087c10 */ /* 0x000fe2000ffbe0ff */
[----:B0-----:R-:W-:-:S04]  /*11430*/  IMAD.WIDE.U32 R10, R9, 0x1c, R10 ;  /* 0x0000001c090a7825 */ /* 0x001fc800078e000a */
[----:B------:R-:W-:Y:S02]  /*11440*/  VIADD R11, R11, UR13 ;  /* 0x0000000d0b0b7c36 */ /* 0x000fe40008000000 */
[----:B--2---:R-:W-:-:S04]  /*11450*/  FMUL R9, R12, UR22 ;  /* 0x000000160c097c20 */ /* 0x004fc80008400000 */
[----:B------:R-:W-:-:S05]  /*11460*/  FFMA R40, R40, UR23, R9 ;  /* 0x0000001728287c23 */ /* 0x000fca0008000009 */
[----:B------:R0:W-:Y:S01]  /*11470*/  @P3 STG.E desc[UR18][R10.64+0x200], R40 ;  /* 0x000200280a003986 */ /* 0x0001e2000c101912 */
[----:B------:R-:W-:Y:S05]  /*11480*/  @!P6 BRA `(.L_x_238) ;  /* 0x000000000008e947 */ /* 0x000fea0003800000 */
[----:B---3--:R-:W2:Y:S04]  /*11490*/  LDL.64 R24, [R1+0x40] ;  /* 0x0000400001187983 */ /* 0x008ea80000100a00 */
[----:B--2---:R2:W5:Y:S02]  /*114a0*/  LDG.E.LTC128B R12, desc[UR18][R24.64+0x200] ;  /* 0x00020012180c7981 */ /* 0x004564000c1e1920 */
.L_x_238:
[----:B------:R-:W-:Y:S05]  /*114b0*/  BSYNC B1 ;  /* 0x0000000000017941 */ /* 0x000fea0003800000 */
.L_x_237:
        /* <DEDUP_REMOVED lines=8> */
.L_x_240:
[----:B------:R-:W-:Y:S05]  /*11540*/  BSYNC B1 ;  /* 0x0000000000017941 */ /* 0x000fea0003800000 */
.L_x_239:
[----:B-----5:R-:W-:Y:S01]  /*11550*/  FMUL R5, R12, UR22 ;  /* 0x000000160c057c20 */ /* 0x020fe20008400000 */
        /* <DEDUP_REMOVED lines=8> */
.L_x_242:
[----:B------:R-:W-:Y:S05]  /*115e0*/  BSYNC B1 ;  /* 0x0000000000017941 */ /* 0x000fea0003800000 */
.L_x_241:
[----:B0-----:R-:W2:Y:S01]  /*115f0*/  LDL.64 R14, [R1+0x38] ;  /* 0x00003800010e7983 */ /* 0x001ea20000100a00 */
[----:B-----5:R-:W-:-:S04]  /*11600*/  FMUL R4, R12, UR22 ;  /* 0x000000160c047c20 */ /* 0x020fc80008400000 */
[----:B------:R-:W-:-:S05]  /*11610*/  FFMA R43, R43, UR23, R4 ;  /* 0x000000172b2b7c23 */ /* 0x000fca0008000004 */
[----:B------:R0:W-:Y:S04]  /*11620*/  @P5 STG.E desc[UR18][R8.64+0x220], R43 ;  /* 0x0002202b08005986 */ /* 0x0001e8000c101912 */
[----:B--2---:R-:W2:Y:S01]  /*11630*/  @P3 LDG.E.LTC128B R12, desc[UR18][R14.64+0x200] ;  /* 0x000200120e0c3981 */ /* 0x004ea2000c1e1920 */
[----:B------:R-:W-:Y:S01]  /*11640*/  IMAD.U32 R11, RZ, RZ, UR28 ;  /* 0x0000001cff0b7e24 */ /* 0x000fe2000f8e00ff */
[----:B------:R-:W-:Y:S01]  /*11650*/  ISETP.GT.AND P6, PT, R0, 0x29, P0 ;  /* 0x000000290000780c */ /* 0x000fe200007c4270 */
[----:B------:R-:W-:Y:S01]  /*11660*/  BSSY B1, `(.L_x_243) ;  /* 0x000000a000017945 */ /* 0x000fe20003800000 */
[----:B------:R-:W-:Y:S01]  /*11670*/  IADD3 R4, P5, R8, UR11, RZ ;  /* 0x0000000b08047c10 */ /* 0x000fe2000ffbe0ff */
[----:B------:R-:W-:-:S05]  /*11680*/  IMAD.WIDE.U32 R10, R11, 0x1c, R8 ;  /* 0x0000001c0b0a7825 */ /* 0x000fca00078e0008 */
[----:B------:R-:W-:Y:S01]  /*11690*/  IADD3 R11, R11, UR13, RZ ;  /* 0x0000000d0b0b7c10 */ /* 0x000fe2000fffe0ff */
[----:B--2---:R-:W-:-:S04]  /*116a0*/  FMUL R5, R12, UR22 ;  /* 0x000000160c057c20 */ /* 0x004fc80008400000 */
[----:B------:R-:W-:-:S05]  /*116b0*/  FFMA R13, R44, UR23, R5 ;  /* 0x000000172c0d7c23 */ /* 0x000fca0008000005 */
[----:B------:R0:W-:Y:S01]  /*116c0*/  @P3 STG.E desc[UR18][R10.64+0x200], R13 ;  /* 0x0002000d0a003986 */ /* 0x0001e2000c101912 */
[----:B------:R-:W-:Y:S05]  /*116d0*/  @!P6 BRA `(.L_x_244) ;  /* 0x000000000008e947 */ /* 0x000fea0003800000 */
[----:B---3--:R-:W2:Y:S04]  /*116e0*/  LDL.64 R24, [R1+0x30] ;  /* 0x0000300001187983 */ /* 0x008ea80000100a00 */
[----:B--2---:R2:W5:Y:S02]  /*116f0*/  LDG.E.LTC128B R12, desc[UR18][R24.64+0x200] ;  /* 0x00020012180c7981 */ /* 0x004564000c1e1920 */
.L_x_244:
[----:B------:R-:W-:Y:S05]  /*11700*/  BSYNC B1 ;  /* 0x0000000000017941 */ /* 0x000fea0003800000 */
.L_x_243:
[----:B0---45:R-:W-:Y:S01]  /*11710*/  FMUL R8, R12, UR22 ;  /* 0x000000160c087c20 */ /* 0x031fe20008400000 */
[----:B------:R-:W-:Y:S01]  /*11720*/  IADD3.X R5, R9, UR10, RZ, P5, !PT ;  /* 0x0000000a09057c10 */ /* 0x000fe2000affe4ff */
[----:B------:R-:W-:Y:S01]  /*11730*/  BSSY B1, `(.L_x_245) ;  /* 0x0000006000017945 */ /* 0x000fe20003800000 */
[----:B------:R-:W-:Y:S01]  /*11740*/  ISETP.GT.AND P2, PT, R0, 0x28, P1 ;  /* 0x000000280000780c */ /* 0x000fe20000f44270 */
[----:B------:R-:W-:-:S05]  /*11750*/  FFMA R45, R45, UR23, R8 ;  /* 0x000000172d2d7c23 */ /* 0x000fca0008000008 */
[----:B------:R0:W-:Y:S07]  /*11760*/  @P6 STG.E desc[UR18][R4.64+0x200], R45 ;  /* 0x0002002d04006986 */ /* 0x0001ee000c101912 */
[----:B------:R-:W-:Y:S05]  /*11770*/  @!P2 BRA `(.L_x_246) ;  /* 0x000000000004a947 */ /* 0x000fea0003800000 */
[----:B------:R4:W5:Y:S02]  /*11780*/  LDG.E.LTC128B R12, desc[UR18][R14.64+0x220] ;  /* 0x000220120e0c7981 */ /* 0x000964000c1e1920 */
.L_x_246:
[----:B------:R-:W-:Y:S05]  /*11790*/  BSYNC B1 ;  /* 0x0000000000017941 */ /* 0x000fea0003800000 */
.L_x_245:
[----:B-----5:R-:W-:Y:S01]  /*117a0*/  FMUL R9, R12, UR22 ;  /* 0x000000160c097c20 */ /* 0x020fe20008400000 */
        /* <DEDUP_REMOVED lines=8> */
.L_x_248:
[----:B------:R-:W-:Y:S05]  /*11830*/  BSYNC B1 ;  /* 0x0000000000017941 */ /* 0x000fea0003800000 */
.L_x_247:
[----:B----4-:R-:W4:Y:S01]  /*11840*/  LDL.64 R14, [R1+0x28] ;  /* 0x00002800010e7983 */ /* 0x010f220000100a00 */
[----:B-----5:R-:W-:-:S04]  /*11850*/  FMUL R8, R12, UR22 ;  /* 0x000000160c087c20 */ /* 0x020fc80008400000 */
[----:B------:R-:W-:-:S05]  /*11860*/  FFMA R47, R47, UR23, R8 ;  /* 0x000000172f2f7c23 */ /* 0x000fca0008000008 */
[----:B------:R0:W-:Y:S04]  /*11870*/  @P5 STG.E desc[UR18][R4.64+0x220], R47 ;  /* 0x0002202f04005986 */ /* 0x0001e8000c101912 */
[----:B----4-:R-:W4:Y:S01]  /*11880*/  @P3 LDG.E.LTC128B R12, desc[UR18][R14.64+0x200] ;  /* 0x000200120e0c3981 */ /* 0x010f22000c1e1920 */
[----:B0-----:R-:W-:Y:S01]  /*11890*/  IMAD.U32 R11, RZ, RZ, UR28 ;  /* 0x0000001cff0b7e24 */ /* 0x001fe2000f8e00ff */
[----:B------:R-:W-:Y:S01]  /*118a0*/  ISETP.GT.AND P6, PT, R0, 0x31, P0 ;  /* 0x000000310000780c */ /* 0x000fe200007c4270 */
[----:B------:R-:W-:Y:S01]  /*118b0*/  BSSY B1, `(.L_x_249) ;  /* 0x000000a000017945 */ /* 0x000fe20003800000 */
[----:B------:R-:W-:Y:S01]  /*118c0*/  IADD3 R8, P5, R4, UR11, RZ ;  /* 0x0000000b04087c10 */ /* 0x000fe2000ffbe0ff */
[----:B------:R-:W-:-:S04]  /*118d0*/  IMAD.WIDE.U32 R10, R11, 0x1c, R4 ;  /* 0x0000001c0b0a7825 */ /* 0x000fc800078e0004 */
[----:B------:R-:W-:Y:S02]  /*118e0*/  VIADD R11, R11, UR13 ;  /* 0x0000000d0b0b7c36 */ /* 0x000fe40008000000 */
[----:B----4-:R-:W-:-:S04]  /*118f0*/  FMUL R9, R12, UR22 ;  /* 0x000000160c097c20 */ /* 0x010fc80008400000 */
[----:B------:R-:W-:-:S05]  /*11900*/  FFMA R13, R48, UR23, R9 ;  /* 0x00000017300d7c23 */ /* 0x000fca0008000009 */
[----:B------:R0:W-:Y:S01]  /*11910*/  @P3 STG.E desc[UR18][R10.64+0x200], R13 ;  /* 0x0002000d0a003986 */ /* 0x0001e2000c101912 */
[----:B------:R-:W-:Y:S05]  /*11920*/  @!P6 BRA `(.L_x_250) ;  /* 0x000000000008e947 */ /* 0x000fea0003800000 */
[----:B--23--:R-:W2:Y:S04]  /*11930*/  LDL.64 R24, [R1+0x20] ;  /* 0x0000200001187983 */ /* 0x00cea80000100a00 */
[----:B--2---:R4:W5:Y:S02]  /*11940*/  LDG.E.LTC128B R12, desc[UR18][R24.64+0x200] ;  /* 0x00020012180c7981 */ /* 0x004964000c1e1920 */
.L_x_250:
[----:B------:R-:W-:Y:S05]  /*11950*/  BSYNC B1 ;  /* 0x0000000000017941 */ /* 0x000fea0003800000 */
.L_x_249:
        /* <DEDUP_REMOVED lines=8> */
.L_x_252:
[----:B------:R-:W-:Y:S05]  /*119e0*/  BSYNC B1 ;  /* 0x0000000000017941 */ /* 0x000fea0003800000 */
.L_x_251:
        /* <DEDUP_REMOVED lines=9> */
.L_x_254:
[----:B------:R-:W-:Y:S05]  /*11a80*/  BSYNC B1 ;  /* 0x0000000000017941 */ /* 0x000fea0003800000 */
.L_x_253:
[----:B0-----:R-:W2:Y:S01]  /*11a90*/  LDL.64 R14, [R1+0x18] ;  /* 0x00001800010e7983 */ /* 0x001ea20000100a00 */
[----:B-----5:R-:W-:-:S04]  /*11aa0*/  FMUL R4, R12, UR22 ;  /* 0x000000160c047c20 */ /* 0x020fc80008400000 */
[----:B------:R-:W-:-:S05]  /*11ab0*/  FFMA R51, R51, UR23, R4 ;  /* 0x0000001733337c23 */ /* 0x000fca0008000004 */
[----:B------:R0:W-:Y:S04]  /*11ac0*/  @P5 STG.E desc[UR18][R8.64+0x220], R51 ;  /* 0x0002203308005986 */ /* 0x0001e8000c101912 */
[----:B--2---:R-:W2:Y:S01]  /*11ad0*/  @P3 LDG.E.LTC128B R12, desc[UR18][R14.64+0x200] ;  /* 0x000200120e0c3981 */ /* 0x004ea2000c1e1920 */
[----:B------:R-:W-:Y:S01]  /*11ae0*/  MOV R11, UR28 ;  /* 0x0000001c000b7c02 */ /* 0x000fe20008000f00 */
[----:B------:R-:W-:Y:S01]  /*11af0*/  BSSY B1, `(.L_x_255) ;  /* 0x000000b000017945 */ /* 0x000fe20003800000 */
[----:B------:R-:W-:Y:S02]  /*11b00*/  ISETP.GT.AND P6, PT, R0, 0x39, P0 ;  /* 0x000000390000780c */ /* 0x000fe400007c4270 */
[----:B------:R-:W-:Y:S01]  /*11b10*/  IADD3 R4, P5, R8, UR11, RZ ;  /* 0x0000000b08047c10 */ /* 0x000fe2000ffbe0ff */
[----:B------:R-:W-:-:S04]  /*11b20*/  IMAD.WIDE.U32 R10, R11, 0x1c, R8 ;  /* 0x0000001c0b0a7825 */ /* 0x000fc800078e0008 */
[----:B------:R-:W-:Y:S02]  /*11b30*/  VIADD R11, R11, UR13 ;  /* 0x0000000d0b0b7c36 */ /* 0x000fe40008000000 */
[----:B--2---:R-:W-:-:S04]  /*11b40*/  FMUL R5, R12, UR22 ;  /* 0x000000160c057c20 */ /* 0x004fc80008400000 */
[----:B------:R-:W-:-:S05]  /*11b50*/  FFMA R13, R52, UR23, R5 ;  /* 0x00000017340d7c23 */ /* 0x000fca0008000005 */
[----:B------:R0:W-:Y:S01]  /*11b60*/  @P3 STG.E desc[UR18][R10.64+0x200], R13 ;  /* 0x0002000d0a003986 */ /* 0x0001e2000c101912 */
[----:B------:R-:W-:Y:S05]  /*11b70*/  @!P6 BRA `(.L_x_256) ;  /* 0x000000000008e947 */ /* 0x000fea0003800000 */
[----:B---34-:R-:W2:Y:S04]  /*11b80*/  LDL.64 R24, [R1+0x10] ;  /* 0x0000100001187983 */ /* 0x018ea80000100a00 */
[----:B--2---:R2:W5:Y:S02]  /*11b90*/  LDG.E.LTC128B R12, desc[UR18][R24.64+0x200] ;  /* 0x00020012180c7981 */ /* 0x004564000c1e1920 */
.L_x_256:
[----:B------:R-:W-:Y:S05]  /*11ba0*/  BSYNC B1 ;  /* 0x0000000000017941 */ /* 0x000fea0003800000 */
.L_x_255:
[----:B0----5:R-:W-:Y:S01]  /*11bb0*/  FMUL R8, R12, UR22 ;  /* 0x000000160c087c20 */ /* 0x021fe20008400000 */
[----:B------:R-:W-:Y:S01]  /*11bc0*/  IADD3.X R5, R9, UR10, RZ, P5, !PT ;  /* 0x0000000a09057c10 */ /* 0x000fe2000affe4ff */
[----:B------:R-:W-:Y:S01]  /*11bd0*/  BSSY B1, `(.L_x_257) ;  /* 0x0000006000017945 */ /* 0x000fe20003800000 */
[----:B------:R-:W-:Y:S01]  /*11be0*/  ISETP.GT.AND P2, PT, R0, 0x38, P1 ;  /* 0x000000380000780c */ /* 0x000fe20000f44270 */
[----:B------:R-:W-:-:S05]  /*11bf0*/  FFMA R53, R53, UR23, R8 ;  /* 0x0000001735357c23 */ /* 0x000fca0008000008 */
[----:B------:R0:W-:Y:S07]  /*11c00*/  @P6 STG.E desc[UR18][R4.64+0x200], R53 ;  /* 0x0002003504006986 */ /* 0x0001ee000c101912 */
[----:B------:R-:W-:Y:S05]  /*11c10*/  @!P2 BRA `(.L_x_258) ;  /* 0x000000000004a947 */ /* 0x000fea0003800000 */
[----:B------:R0:W5:Y:S02]  /*11c20*/  LDG.E.LTC128B R12, desc[UR18][R14.64+0x220] ;  /* 0x000220120e0c7981 */ /* 0x000164000c1e1920 */
.L_x_258:
[----:B------:R-:W-:Y:S05]  /*11c30*/  BSYNC B1 ;  /* 0x0000000000017941 */ /* 0x000fea0003800000 */
.L_x_257:
        /* <DEDUP_REMOVED lines=9> */
.L_x_260:
[----:B------:R-:W-:Y:S05]  /*11cd0*/  BSYNC B1 ;  /* 0x0000000000017941 */ /* 0x000fea0003800000 */
.L_x_259:
        /* <DEDUP_REMOVED lines=15> */
[----:B---34-:R-:W2:Y:S04]  /*11dd0*/  LDL.64 R24, [R1] ;  /* 0x0000000001187983 */ /* 0x018ea80000100a00 */
[----:B--2---:R2:W5:Y:S02]  /*11de0*/  LDG.E.LTC128B R12, desc[UR18][R24.64+0x200] ;  /* 0x00020012180c7981 */ /* 0x004564000c1e1920 */
.L_x_262:
[----:B------:R-:W-:Y:S05]  /*11df0*/  BSYNC B1 ;  /* 0x0000000000017941 */ /* 0x000fea0003800000 */
.L_x_261:
        /* <DEDUP_REMOVED lines=8> */
.L_x_264:
[----:B------:R-:W-:Y:S05]  /*11e80*/  BSYNC B1 ;  /* 0x0000000000017941 */ /* 0x000fea0003800000 */
.L_x_263:
[----:B-----5:R-:W-:Y:S01]  /*11e90*/  FMUL R5, R12, UR22 ;  /* 0x000000160c057c20 */ /* 0x020fe20008400000 */
[C---:B------:R-:W-:Y:S01]  /*11ea0*/  ISETP.GT.AND P5, PT, R0.reuse, 0x41, P1 ;  /* 0x000000410000780c */ /* 0x040fe20000fa4270 */
[----:B------:R-:W-:Y:S01]  /*11eb0*/  BSSY B1, `(.L_x_265) ;  /* 0x0000007000017945 */ /* 0x000fe20003800000 */
[----:B------:R-:W-:Y:S01]  /*11ec0*/  ISETP.GT.AND P3, PT, R0, 0x48, P0 ;  /* 0x000000480000780c */ /* 0x000fe20000764270 */
[----:B------:R-:W-:-:S05]  /*11ed0*/  FFMA R5, R58, UR23, R5 ;  /* 0x000000173a057c23 */ /* 0x000fca0008000005 */
[----:B------:R0:W-:Y:S05]  /*11ee0*/  @P2 STG.E desc[UR18][R10.64+0x220], R5 ;  /* 0x000220050a002986 */ /* 0x0001ea000c101912 */
[----:B------:R-:W-:Y:S05]  /*11ef0*/  @!P5 BRA `(.L_x_266) ;  /* 0x000000000008d947 */ /* 0x000fea0003800000 */
[----:B0-----:R-:W2:Y:S04]  /*11f00*/  LDL.LU.64 R14, [R1] ;  /* 0x00000000010e7983 */ /* 0x001ea80000300a00 */
[----:B--2---:R0:W5:Y:S02]  /*11f10*/  LDG.E.LTC128B R12, desc[UR18][R14.64+0x220] ;  /* 0x000220120e0c7981 */ /* 0x004164000c1e1920 */
.L_x_266:
[----:B------:R-:W-:Y:S05]  /*11f20*/  BSYNC B1 ;  /* 0x0000000000017941 */ /* 0x000fea0003800000 */
.L_x_265:
[----:B-----5:R-:W-:-:S04]  /*11f30*/  FMUL R4, R12, UR22 ;  /* 0x000000160c047c20 */ /* 0x020fc80008400000 */
[----:B------:R-:W-:-:S05]  /*11f40*/  FFMA R59, R59, UR23, R4 ;  /* 0x000000173b3b7c23 */ /* 0x000fca0008000004 */
[----:B------:R1:W-:Y:S04]  /*11f50*/  @P5 STG.E desc[UR18][R8.64+0x220], R59 ;  /* 0x0002203b08005986 */ /* 0x0003e8000c101912 */
[----:B------:R-:W2:Y:S01]  /*11f60*/  @P3 LDG.E.LTC128B R12, desc[UR18][R236.64+0x200] ;  /* 0x00020012ec0c3981 */ /* 0x000ea2000c1e1920 */
[----:B0-----:R-:W-:Y:S01]  /*11f70*/  IMAD.U32 R11, RZ, RZ, UR28 ;  /* 0x0000001cff0b7e24 */ /* 0x001fe2000f8e00ff */
[----:B------:R-:W-:Y:S01]  /*11f80*/  ISETP.GT.AND P6, PT, R0, 0x49, P0 ;  /* 0x000000490000780c */ /* 0x000fe200007c4270 */
[----:B------:R-:W-:Y:S01]  /*11f90*/  BSSY B1, `(.L_x_267) ;  /* 0x0000009000017945 */ /* 0x000fe20003800000 */
[----:B------:R-:W-:Y:S01]  /*11fa0*/  IADD3 R4, P5, R8, UR11, RZ ;  /* 0x0000000b08047c10 */ /* 0x000fe2000ffbe0ff */
[----:B------:R-:W-:-:S04]  /*11fb0*/  IMAD.WIDE.U32 R10, R11, 0x1c, R8 ;  /* 0x0000001c0b0a7825 */ /* 0x000fc800078e0008 */
[----:B------:R-:W-:Y:S02]  /*11fc0*/  VIADD R11, R11, UR13 ;  /* 0x0000000d0b0b7c36 */ /* 0x000fe40008000000 */
[----:B--2---:R-:W-:-:S04]  /*11fd0*/  FMUL R5, R12, UR22 ;  /* 0x000000160c057c20 */ /* 0x004fc80008400000 */
[----:B------:R-:W-:-:S05]  /*11fe0*/  FFMA R13, R60, UR23, R5 ;  /* 0x000000173c0d7c23 */ /* 0x000fca0008000005 */
[----:B------:R1:W-:Y:S01]  /*11ff0*/  @P3 STG.E desc[UR18][R10.64+0x200], R13 ;  /* 0x0002000d0a003986 */ /* 0x0003e2000c101912 */
[----:B------:R-:W-:Y:S05]  /*12000*/  @!P6 BRA `(.L_x_268) ;  /* 0x000000000004e947 */ /* 0x000fea0003800000 */
[----:B------:R0:W5:Y:S02]  /*12010*/  LDG.E.LTC128B R12, desc[UR18][R234.64+0x200] ;  /* 0x00020012ea0c7981 */ /* 0x000164000c1e1920 */
.L_x_268:
[----:B------:R-:W-:Y:S05]  /*12020*/  BSYNC B1 ;  /* 0x0000000000017941 */ /* 0x000fea0003800000 */
.L_x_267:
[----:B-1---5:R-:W-:Y:S01]  /*12030*/  FMUL R8, R12, UR22 ;  /* 0x000000160c087c20 */ /* 0x022fe20008400000 */
[----:B------:R-:W-:Y:S01]  /*12040*/  IADD3.X R5, R9, UR10, RZ, P5, !PT ;  /* 0x0000000a09057c10 */ /* 0x000fe2000affe4ff */
[----:B------:R-:W-:Y:S01]  /*12050*/  BSSY B1, `(.L_x_269) ;  /* 0x0000006000017945 */ /* 0x000fe20003800000 */
[----:B------:R-:W-:Y:S01]  /*12060*/  ISETP.GT.AND P2, PT, R0, 0x48, P1 ;  /* 0x000000480000780c */ /* 0x000fe20000f44270 */
[----:B------:R-:W-:-:S05]  /*12070*/  FFMA R61, R61, UR23, R8 ;  /* 0x000000173d3d7c23 */ /* 0x000fca0008000008 */
[----:B------:R1:W-:Y:S07]  /*12080*/  @P6 STG.E desc[UR18][R4.64+0x200], R61 ;  /* 0x0002003d04006986 */ /* 0x0003ee000c101912 */
[----:B------:R-:W-:Y:S05]  /*12090*/  @!P2 BRA `(.L_x_270) ;  /* 0x000000000004a947 */ /* 0x000fea0003800000 */
[----:B------:R2:W5:Y:S02]  /*120a0*/  LDG.E.LTC128B R12, desc[UR18][R236.64+0x220] ;  /* 0x00022012ec0c7981 */ /* 0x000564000c1e1920 */
.L_x_270:
[----:B------:R-:W-:Y:S05]  /*120b0*/  BSYNC B1 ;  /* 0x0000000000017941 */ /* 0x000fea0003800000 */
.L_x_269:
[----:B-----5:R-:W-:Y:S01]  /*120c0*/  FMUL R9, R12, UR22 ;  /* 0x000000160c097c20 */ /* 0x020fe20008400000 */
[C---:B------:R-:W-:Y:S01]  /*120d0*/  ISETP.GT.AND P5, PT, R0.reuse, 0x49, P1 ;  /* 0x000000490000780c */ /* 0x040fe20000fa4270 */
[----:B------:R-:W-:Y:S01]  /*120e0*/  BSSY B1, `(.L_x_271) ;  /* 0x0000006000017945 */ /* 0x000fe20003800000 */
[----:B------:R-:W-:Y:S01]  /*120f0*/  ISETP.GT.AND P3, PT, R0, 0x50, P0 ;  /* 0x000000500000780c */ /* 0x000fe20000764270 */
[----:B------:R-:W-:-:S05]  /*12100*/  FFMA R9, R62, UR23, R9 ;  /* 0x000000173e097c23 */ /* 0x000fca0008000009 */
[----:B------:R0:W-:Y:S05]  /*12110*/  @P2 STG.E desc[UR18][R10.64+0x220], R9 ;  /* 0x000220090a002986 */ /* 0x0001ea000c101912 */
[----:B------:R-:W-:Y:S05]  /*12120*/  @!P5 BRA `(.L_x_272) ;  /* 0x000000000004d947 */ /* 0x000fea0003800000 */
[----:B------:R0:W5:Y:S02]  /*12130*/  LDG.E.LTC128B R12, desc[UR18][R234.64+0x220] ;  /* 0x00022012ea0c7981 */ /* 0x000164000c1e1920 */
.L_x_272:
[----:B------:R-:W-:Y:S05]  /*12140*/  BSYNC B1 ;  /* 0x0000000000017941 */ /* 0x000fea0003800000 */
.L_x_271:
[----:B-----5:R-:W-:-:S04]  /*12150*/  FMUL R8, R12, UR22 ;  /* 0x000000160c087c20 */ /* 0x020fc80008400000 */
[----:B------:R-:W-:-:S05]  /*12160*/  FFMA R63, R63, UR23, R8 ;  /* 0x000000173f3f7c23 */ /* 0x000fca0008000008 */
[----:B------:R1:W-:Y:S04]  /*12170*/  @P5 STG.E desc[UR18][R4.64+0x220], R63 ;  /* 0x0002203f04005986 */ /* 0x0003e8000c101912 */
[----:B------:R-:W2:Y:S01]  /*12180*/  @P3 LDG.E.LTC128B R12, desc[UR18][R232.64+0x200] ;  /* 0x00020012e80c3981 */ /* 0x000ea2000c1e1920 */
[----:B0-----:R-:W-:Y:S01]  /*12190*/  MOV R9, UR28 ;  /* 0x0000001c00097c02 */ /* 0x001fe20008000f00 */
        /* <DEDUP_REMOVED lines=10> */
.L_x_274:
[----:B------:R-:W-:Y:S05]  /*12240*/  BSYNC B1 ;  /* 0x0000000000017941 */ /* 0x000fea0003800000 */
.L_x_273:
        /* <DEDUP_REMOVED lines=8> */
.L_x_276:
[----:B------:R-:W-:Y:S05]  /*122d0*/  BSYNC B1 ;  /* 0x0000000000017941 */ /* 0x000fea0003800000 */
.L_x_275:
        /* <DEDUP_REMOVED lines=8> */
.L_x_278:
[----:B------:R-:W-:Y:S05]  /*12360*/  BSYNC B1 ;  /* 0x0000000000017941 */ /* 0x000fea0003800000 */
.L_x_277:
        /* <DEDUP_REMOVED lines=14> */
[----:B------:R0:W5:Y:S02]  /*12450*/  LDG.E.LTC128B R12, desc[UR18][R18.64+0x200] ;  /* 0x00020012120c7981 */ /* 0x000164000c1e1920 */
.L_x_280:
[----:B------:R-:W-:Y:S05]  /*12460*/  BSYNC B1 ;  /* 0x0000000000017941 */ /* 0x000fea0003800000 */
.L_x_279:
        /* <DEDUP_REMOVED lines=8> */
.L_x_282:
[----:B------:R-:W-:Y:S05]  /*124f0*/  BSYNC B1 ;  /* 0x0000000000017941 */ /* 0x000fea0003800000 */
.L_x_281:
        /* <DEDUP_REMOVED lines=8> */
.L_x_284:
[----:B------:R-:W-:Y:S05]  /*12580*/  BSYNC B1 ;  /* 0x0000000000017941 */ /* 0x000fea0003800000 */
.L_x_283:
[----:B0----5:R-:W-:-:S04]  /*12590*/  FMUL R4, R12, UR22 ;  /* 0x000000160c047c20 */ /* 0x021fc80008400000 */
[----:B------:R-:W-:-:S05]  /*125a0*/  FFMA R71, R71, UR23, R4 ;  /* 0x0000001747477c23 */ /* 0x000fca0008000004 */
[----:B------:R0:W-:Y:S04]  /*125b0*/  @P5 STG.E desc[UR18][R8.64+0x220], R71 ;  /* 0x0002204708005986 */ /* 0x0001e8000c101912 */
[----:B------:R-:W2:Y:S01]  /*125c0*/  @P3 LDG.E.LTC128B R12, desc[UR18][R22.64+0x200] ;  /* 0x00020012160c3981 */ /* 0x000ea2000c1e1920 */
[----:B------:R-:W-:Y:S01]  /*125d0*/  IMAD.U32 R5, RZ, RZ, UR28 ;  /* 0x0000001cff057e24 */ /* 0x000fe2000f8e00ff */
        /* <DEDUP_REMOVED lines=10> */
.L_x_286:
[----:B------:R-:W-:Y:S05]  /*12680*/  BSYNC B1 ;  /* 0x0000000000017941 */ /* 0x000fea0003800000 */
.L_x_285:
        /* <DEDUP_REMOVED lines=8> */
.L_x_288:
[----:B------:R-:W-:Y:S05]  /*12710*/  BSYNC B1 ;  /* 0x0000000000017941 */ /* 0x000fea0003800000 */
.L_x_287:
        /* <DEDUP_REMOVED lines=8> */
.L_x_290:
[----:B------:R-:W-:Y:S05]  /*127a0*/  BSYNC B1 ;  /* 0x0000000000017941 */ /* 0x000fea0003800000 */
.L_x_289:
[----:B0----5:R-:W-:-:S04]  /*127b0*/  FMUL R4, R12, UR22 ;  /* 0x000000160c047c20 */ /* 0x021fc80008400000 */
[----:B------:R-:W-:-:S05]  /*127c0*/  FFMA R75, R75, UR23, R4 ;  /* 0x000000174b4b7c23 */ /* 0x000fca0008000004 */
[----:B------:R0:W-:Y:S04]  /*127d0*/  @P5 STG.E desc[UR18][R10.64+0x220], R75 ;  /* 0x0002204b0a005986 */ /* 0x0001e8000c101912 */
[----:B------:R-:W2:Y:S01]  /*127e0*/  @P3 LDG.E.LTC128B R12, desc[UR18][R154.64+0x200] ;  /* 0x000200129a0c3981 */ /* 0x000ea2000c1e1920 */
        /* <DEDUP_REMOVED lines=11> */
.L_x_292:
[----:B------:R-:W-:Y:S05]  /*128a0*/  BSYNC B1 ;  /* 0x0000000000017941 */ /* 0x000fea0003800000 */
.L_x_291:
        /* <DEDUP_REMOVED lines=8> */
.L_x_294:
[----:B------:R-:W-:Y:S05]  /*12930*/  BSYNC B1 ;  /* 0x0000000000017941 */ /* 0x000fea0003800000 */
.L_x_293:
        /* <DEDUP_REMOVED lines=8> */
.L_x_296:
[----:B------:R-:W-:Y:S05]  /*129c0*/  BSYNC B1 ;  /* 0x0000000000017941 */ /* 0x000fea0003800000 */
.L_x_295:
        /* <DEDUP_REMOVED lines=15> */
.L_x_298:
[----:B------:R-:W-:Y:S05]  /*12ac0*/  BSYNC B1 ;  /* 0x0000000000017941 */ /* 0x000fea0003800000 */
.L_x_297:
        /* <DEDUP_REMOVED lines=8> */
.L_x_300:
[----:B------:R-:W-:Y:S05]  /*12b50*/  BSYNC B1 ;  /* 0x0000000000017941 */ /* 0x000fea0003800000 */
.L_x_299:
        /* <DEDUP_REMOVED lines=8> */
.L_x_302:
[----:B------:R-:W-:Y:S05]  /*12be0*/  BSYNC B1 ;  /* 0x0000000000017941 */ /* 0x000fea0003800000 */
.L_x_301:
        /* <DEDUP_REMOVED lines=15> */
.L_x_304:
[----:B------:R-:W-:Y:S05]  /*12ce0*/  BSYNC B1 ;  /* 0x0000000000017941 */ /* 0x000fea0003800000 */
.L_x_303:
        /* <DEDUP_REMOVED lines=8> */
.L_x_306:
[----:B------:R-:W-:Y:S05]  /*12d70*/  BSYNC B1 ;  /* 0x0000000000017941 */ /* 0x000fea0003800000 */
.L_x_305:
        /* <DEDUP_REMOVED lines=8> */
.L_x_308:
[----:B------:R-:W-:Y:S05]  /*12e00*/  BSYNC B1 ;  /* 0x0000000000017941 */ /* 0x000fea0003800000 */
.L_x_307:
        /* <DEDUP_REMOVED lines=15> */
.L_x_310:
[----:B------:R-:W-:Y:S05]  /*12f00*/  BSYNC B1 ;  /* 0x0000000000017941 */ /* 0x000fea0003800000 */
.L_x_309:
        /* <DEDUP_REMOVED lines=8> */
.L_x_312:
[----:B------:R-:W-:Y:S05]  /*12f90*/  BSYNC B1 ;  /* 0x0000000000017941 */ /* 0x000fea0003800000 */
.L_x_311:
        /* <DEDUP_REMOVED lines=8> */
.L_x_314:
[----:B------:R-:W-:Y:S05]  /*13020*/  BSYNC B1 ;  /* 0x0000000000017941 */ /* 0x000fea0003800000 */
.L_x_313:
        /* <DEDUP_REMOVED lines=15> */
.L_x_316:
[----:B------:R-:W-:Y:S05]  /*13120*/  BSYNC B1 ;  /* 0x0000000000017941 */ /* 0x000fea0003800000 */
.L_x_315:
        /* <DEDUP_REMOVED lines=8> */
.L_x_318:
[----:B------:R-:W-:Y:S05]  /*131b0*/  BSYNC B1 ;  /* 0x0000000000017941 */ /* 0x000fea0003800000 */
.L_x_317:
        /* <DEDUP_REMOVED lines=8> */
.L_x_320:
[----:B------:R-:W-:Y:S05]  /*13240*/  BSYNC B1 ;  /* 0x0000000000017941 */ /* 0x000fea0003800000 */
.L_x_319:
        /* <DEDUP_REMOVED lines=15> */
.L_x_322:
[----:B------:R-:W-:Y:S05]  /*13340*/  BSYNC B1 ;  /* 0x0000000000017941 */ /* 0x000fea0003800000 */
.L_x_321:
        /* <DEDUP_REMOVED lines=8> */
.L_x_324:
[----:B------:R-:W-:Y:S05]  /*133d0*/  BSYNC B1 ;  /* 0x0000000000017941 */ /* 0x000fea0003800000 */
.L_x_323:
        /* <DEDUP_REMOVED lines=8> */
.L_x_326:
[----:B------:R-:W-:Y:S05]  /*13460*/  BSYNC B1 ;  /* 0x0000000000017941 */ /* 0x000fea0003800000 */
.L_x_325:
        /* <DEDUP_REMOVED lines=15> */
.L_x_328:
[----:B------:R-:W-:Y:S05]  /*13560*/  BSYNC B1 ;  /* 0x0000000000017941 */ /* 0x000fea0003800000 */
.L_x_327:
        /* <DEDUP_REMOVED lines=8> */
.L_x_330:
[----:B------:R-:W-:Y:S05]  /*135f0*/  BSYNC B1 ;  /* 0x0000000000017941 */ /* 0x000fea0003800000 */
.L_x_329:
        /* <DEDUP_REMOVED lines=8> */
.L_x_332:
[----:B------:R-:W-:Y:S05]  /*13680*/  BSYNC B1 ;  /* 0x0000000000017941 */ /* 0x000fea0003800000 */
.L_x_331:
        /* <DEDUP_REMOVED lines=15> */
.L_x_334:
[----:B------:R-:W-:Y:S05]  /*13780*/  BSYNC B1 ;  /* 0x0000000000017941 */ /* 0x000fea0003800000 */
.L_x_333:
        /* <DEDUP_REMOVED lines=8> */
.L_x_336:
[----:B------:R-:W-:Y:S05]  /*13810*/  BSYNC B1 ;  /* 0x0000000000017941 */ /* 0x000fea0003800000 */
.L_x_335:
        /* <DEDUP_REMOVED lines=8> */
.L_x_338:
[----:B------:R-:W-:Y:S05]  /*138a0*/  BSYNC B1 ;  /* 0x0000000000017941 */ /* 0x000fea0003800000 */
.L_x_337:
        /* <DEDUP_REMOVED lines=15> */
.L_x_340:
[----:B------:R-:W-:Y:S05]  /*139a0*/  BSYNC B1 ;  /* 0x0000000000017941 */ /* 0x000fea0003800000 */
.L_x_339:
        /* <DEDUP_REMOVED lines=8> */
.L_x_342:
[----:B------:R-:W-:Y:S05]  /*13a30*/  BSYNC B1 ;  /* 0x0000000000017941 */ /* 0x000fea0003800000 */
.L_x_341:
        /* <DEDUP_REMOVED lines=8> */
.L_x_344:
[----:B------:R-:W-:Y:S05]  /*13ac0*/  BSYNC B1 ;  /* 0x0000000000017941 */ /* 0x000fea0003800000 */
.L_x_343:
        /* <DEDUP_REMOVED lines=15> */
.L_x_346:
[----:B------:R-:W-:Y:S05]  /*13bc0*/  BSYNC B1 ;  /* 0x0000000000017941 */ /* 0x000fea0003800000 */
.L_x_345:
        /* <DEDUP_REMOVED lines=8> */
.L_x_348:
[----:B------:R-:W-:Y:S05]  /*13c50*/  BSYNC B1 ;  /* 0x0000000000017941 */ /* 0x000fea0003800000 */
.L_x_347:
        /* <DEDUP_REMOVED lines=8> */
.L_x_350:
[----:B------:R-:W-:Y:S05]  /*13ce0*/  BSYNC B1 ;  /* 0x0000000000017941 */ /* 0x000fea0003800000 */
.L_x_349:
        /* <DEDUP_REMOVED lines=15> */
.L_x_352:
[----:B------:R-:W-:Y:S05]  /*13de0*/  BSYNC B1 ;  /* 0x0000000000017941 */ /* 0x000fea0003800000 */
.L_x_351:
        /* <DEDUP_REMOVED lines=8> */
.L_x_354:
[----:B------:R-:W-:Y:S05]  /*13e70*/  BSYNC B1 ;  /* 0x0000000000017941 */ /* 0x000fea0003800000 */
.L_x_353:
        /* <DEDUP_REMOVED lines=8> */
.L_x_356:
[----:B------:R-:W-:Y:S05]  /*13f00*/  BSYNC B1 ;  /* 0x0000000000017941 */ /* 0x000fea0003800000 */
.L_x_355:
        /* <DEDUP_REMOVED lines=15> */
.L_x_358:
[----:B------:R-:W-:Y:S05]  /*14000*/  BSYNC B1 ;  /* 0x0000000000017941 */ /* 0x000fea0003800000 */
.L_x_357:
        /* <DEDUP_REMOVED lines=8> */
.L_x_360:
[----:B------:R-:W-:Y:S05]  /*14090*/  BSYNC B1 ;  /* 0x0000000000017941 */ /* 0x000fea0003800000 */
.L_x_359:
        /* <DEDUP_REMOVED lines=8> */
.L_x_362:
[----:B------:R-:W-:Y:S05]  /*14120*/  BSYNC B1 ;  /* 0x0000000000017941 */ /* 0x000fea0003800000 */
.L_x_361:
        /* <DEDUP_REMOVED lines=15> */
.L_x_364:
[----:B------:R-:W-:Y:S05]  /*14220*/  BSYNC B1 ;  /* 0x0000000000017941 */ /* 0x000fea0003800000 */
.L_x_363:
        /* <DEDUP_REMOVED lines=8> */
.L_x_366:
[----:B------:R-:W-:Y:S05]  /*142b0*/  BSYNC B1 ;  /* 0x0000000000017941 */ /* 0x000fea0003800000 */
.L_x_365:
        /* <DEDUP_REMOVED lines=8> */
.L_x_368:
[----:B------:R-:W-:Y:S05]  /*14340*/  BSYNC B1 ;  /* 0x0000000000017941 */ /* 0x000fea0003800000 */
.L_x_367:
        /* <DEDUP_REMOVED lines=15> */
.L_x_370:
[----:B------:R-:W-:Y:S05]  /*14440*/  BSYNC B1 ;  /* 0x0000000000017941 */ /* 0x000fea0003800000 */
.L_x_369:
        /* <DEDUP_REMOVED lines=8> */
.L_x_372:
[----:B------:R-:W-:Y:S05]  /*144d0*/  BSYNC B1 ;  /* 0x0000000000017941 */ /* 0x000fea0003800000 */
.L_x_371:
        /* <DEDUP_REMOVED lines=8> */
.L_x_374:
[----:B------:R-:W-:Y:S05]  /*14560*/  BSYNC B1 ;  /* 0x0000000000017941 */ /* 0x000fea0003800000 */
.L_x_373:
        /* <DEDUP_REMOVED lines=15> */
.L_x_376:
[----:B------:R-:W-:Y:S05]  /*14660*/  BSYNC B1 ;  /* 0x0000000000017941 */ /* 0x000fea0003800000 */
.L_x_375:
        /* <DEDUP_REMOVED lines=8> */
.L_x_378:
[----:B------:R-:W-:Y:S05]  /*146f0*/  BSYNC B1 ;  /* 0x0000000000017941 */ /* 0x000fea0003800000 */
.L_x_377:
        /* <DEDUP_REMOVED lines=8> */
.L_x_380:
[----:B------:R-:W-:Y:S05]  /*14780*/  BSYNC B1 ;  /* 0x0000000000017941 */ /* 0x000fea0003800000 */
.L_x_379:
        /* <DEDUP_REMOVED lines=15> */
.L_x_382:
[----:B------:R-:W-:Y:S05]  /*14880*/  BSYNC B1 ;  /* 0x0000000000017941 */ /* 0x000fea0003800000 */
.L_x_381:
        /* <DEDUP_REMOVED lines=8> */
.L_x_384:
[----:B------:R-:W-:Y:S05]  /*14910*/  BSYNC B1 ;  /* 0x0000000000017941 */ /* 0x000fea0003800000 */
.L_x_383:
        /* <DEDUP_REMOVED lines=8> */
.L_x_386:
[----:B------:R-:W-:Y:S05]  /*149a0*/  BSYNC B1 ;  /* 0x0000000000017941 */ /* 0x000fea0003800000 */
.L_x_385:
        /* <DEDUP_REMOVED lines=15> */
.L_x_388:
[----:B------:R-:W-:Y:S05]  /*14aa0*/  BSYNC B1 ;  /* 0x0000000000017941 */ /* 0x000fea0003800000 */
.L_x_387:
        /* <DEDUP_REMOVED lines=8> */
.L_x_390:
[----:B------:R-:W-:Y:S05]  /*14b30*/  BSYNC B1 ;  /* 0x0000000000017941 */ /* 0x000fea0003800000 */
.L_x_389:
        /* <DEDUP_REMOVED lines=8> */
.L_x_392:
[----:B------:R-:W-:Y:S05]  /*14bc0*/  BSYNC B1 ;  /* 0x0000000000017941 */ /* 0x000fea0003800000 */
.L_x_391:
        /* <DEDUP_REMOVED lines=15> */
.L_x_394:
[----:B------:R-:W-:Y:S05]  /*14cc0*/  BSYNC B1 ;  /* 0x0000000000017941 */ /* 0x000fea0003800000 */
.L_x_393:
        /* <DEDUP_REMOVED lines=8> */
.L_x_396:
[----:B------:R-:W-:Y:S05]  /*14d50*/  BSYNC B1 ;  /* 0x0000000000017941 */ /* 0x000fea0003800000 */
.L_x_395:
        /* <DEDUP_REMOVED lines=8> */
.L_x_398:
[----:B------:R-:W-:Y:S05]  /*14de0*/  BSYNC B1 ;  /* 0x0000000000017941 */ /* 0x000fea0003800000 */
.L_x_397:
        /* <DEDUP_REMOVED lines=15> */
.L_x_400:
[----:B------:R-:W-:Y:S05]  /*14ee0*/  BSYNC B1 ;  /* 0x0000000000017941 */ /* 0x000fea0003800000 */
.L_x_399:
        /* <DEDUP_REMOVED lines=8> */
.L_x_402:
[----:B------:R-:W-:Y:S05]  /*14f70*/  BSYNC B1 ;  /* 0x0000000000017941 */ /* 0x000fea0003800000 */
.L_x_401:
[----:B0----5:R-:W-:Y:S01]  /*14f80*/  FMUL R7, R12, UR22 ;  /* 0x000000160c077c20 */ /* 0x021fe20008400000 */
[----:B------:R-:W-:Y:S01]  /*14f90*/  ISETP.GT.AND P1, PT, R0, 0xf9, P1 ;  /* 0x000000f90000780c */ /* 0x000fe20000f24270 */
[----:B------:R-:W-:Y:S02]  /*14fa0*/  BSSY B1, `(.L_x_403) ;  /* 0x0000005000017945 */ /* 0x000fe40003800000 */
[----:B------:R-:W-:-:S05]  /*14fb0*/  FFMA R7, R150, UR23, R7 ;  /* 0x0000001796077c23 */ /* 0x000fca0008000007 */
[----:B------:R0:W-:Y:S05]  /*14fc0*/  @P3 STG.E desc[UR18][R4.64+0x220], R7 ;  /* 0x0002200704003986 */ /* 0x0001ea000c101912 */
[----:B------:R-:W-:Y:S05]  /*14fd0*/  @!P1 BRA `(.L_x_404) ;  /* 0x0000000000049947 */ /* 0x000fea0003800000 */
[----:B------:R0:W5:Y:S02]  /*14fe0*/  LDG.E.LTC128B R12, desc[UR18][R2.64+0x220] ;  /* 0x00022012020c7981 */ /* 0x000164000c1e1920 */
.L_x_404:
[----:B------:R-:W-:Y:S05]  /*14ff0*/  BSYNC B1 ;  /* 0x0000000000017941 */ /* 0x000fea0003800000 */
.L_x_403:
[----:B-----5:R-:W-:-:S04]  /*15000*/  FMUL R12, R12, UR22 ;  /* 0x000000160c0c7c20 */ /* 0x020fc80008400000 */
[----:B------:R-:W-:Y:S01]  /*15010*/  FFMA R151, R151, UR23, R12 ;  /* 0x0000001797977c23 */ /* 0x000fe2000800000c */
[----:B------:R-:W-:Y:S06]  /*15020*/  @!P1 BRA `(.L_x_405) ;  /* 0x0000004c00649947 */ /* 0x000fec0003800000 */
[----:B------:R0:W-:Y:S01]  /*15030*/  STG.E desc[UR18][R8.64+0x220], R151 ;  /* 0x0002209708007986 */ /* 0x0001e2000c101912 */
[----:B------:R-:W-:Y:S05]  /*15040*/  BRA `(.L_x_405) ;  /* 0x0000004c005c7947 */ /* 0x000fea0003800000 */
.L_x_22:
[----:B------:R-:W2:Y:S01]  /*15050*/  LDL.LU R2, [R1] ;  /* 0x0000000001027983 */ /* 0x000ea20000300800 */
[----:B------:R-:W-:-:S03]  /*15060*/  ULDC.64 UR8, c[0x0][0x6c0] ;  /* 0x0001b00000087ab9 */ /* 0x000fc60000000a00 */
[----:B------:R-:W3:Y:S04]  /*15070*/  LDL.LU R6, [R1+0x4] ;  /* 0x0000040001067983 */ /* 0x000ee80000300800 */
[----:B------:R-:W4:Y:S04]  /*15080*/  LDL.LU R7, [R1+0x8] ;  /* 0x0000080001077983 */ /* 0x000f280000300800 */
[----:B------:R-:W5:Y:S04]  /*15090*/  LDL.LU R8, [R1+0xc] ;  /* 0x00000c0001087983 */ /* 0x000f680000300800 */
        /* <DEDUP_REMOVED lines=90> */
[----:B------:R-:W5:Y:S01]  /*15640*/  LDL.LU R154, [R1+0x208] ;  /* 0x00020800019a7983 */ /* 0x000f620000300800 */
[----:B------:R-:W-:Y:S01]  /*15650*/  LEA R4, P2, R12, UR8, 0x2 ;  /* 0x000000080c047c11 */ /* 0x000fe2000f8410ff */
[----:B--2---:R-:W-:Y:S01]  /*15660*/  FMUL R2, R2, UR23 ;  /* 0x0000001702027c20 */ /* 0x004fe20008400000 */
[----:B---3--:R-:W-:Y:S01]  /*15670*/  FMUL R6, R6, UR23 ;  /* 0x0000001706067c20 */ /* 0x008fe20008400000 */
[----:B------:R-:W2:Y:S01]  /*15680*/  LDL.LU R152, [R1+0x1f4] ;  /* 0x0001f40001987983 */ /* 0x000ea20000300800 */
[----:B------:R-:W-:-:S02]  /*15690*/  LEA.HI.X R5, R12, UR9, R18, 0x2, P2 ;  /* 0x000000090c057c11 */ /* 0x000fc400090f1412 */
[----:B------:R-:W-:Y:S01]  /*156a0*/  ISETP.GT.AND P2, PT, R0, 0x1, P0 ;  /* 0x000000010000780c */ /* 0x000fe20000744270 */
[----:B------:R-:W-:Y:S01]  /*156b0*/  USHF.L.U64.HI UR8, UR28, 0x2, UR29 ;  /* 0x000000021c087899 */ /* 0x000fe2000801021d */
[----:B----4-:R-:W-:Y:S01]  /*156c0*/  FMUL R7, R7, UR23 ;  /* 0x0000001707077c20 */ /* 0x010fe20008400000 */
[----:B------:R0:W-:Y:S04]  /*156d0*/  @P1 STG.E desc[UR18][R4.64], R2 ;  /* 0x0000000204001986 */ /* 0x0001e8000c101912 */
[----:B------:R-:W3:Y:S04]  /*156e0*/  LDL.LU R22, [R1+0x1f8] ;  /* 0x0001f80001167983 */ /* 0x000ee80000300800 */
[----:B------:R-:W4:Y:S01]  /*156f0*/  LDL.LU R20, [R1+0x1fc] ;  /* 0x0001fc0001147983 */ /* 0x000f220000300800 */
[----:B0-----:R-:W-:-:S03]  /*15700*/  IMAD.U32 R2, RZ, RZ, UR28 ;  /* 0x0000001cff027e24 */ /* 0x001fc6000f8e00ff */
[----:B------:R-:W2:Y:S02]  /*15710*/  LDL.LU R12, [R1+0x68] ;  /* 0x00006800010c7983 */ /* 0x000ea40000300800 */
[----:B------:R-:W-:Y:S02]  /*15720*/  LEA R2, P1, R2, R4, 0x2 ;  /* 0x0000000402027211 */ /* 0x000fe400078210ff */
[----:B------:R-:W3:Y:S02]  /*15730*/  LDL.LU R13, [R1+0x7c] ;  /* 0x00007c00010d7983 */ /* 0x000ee40000300800 */
[----:B------:R-:W-:Y:S02]  /*15740*/  IADD3.X R3, R5, UR8, RZ, P1, !PT ;  /* 0x0000000805037c10 */ /* 0x000fe40008ffe4ff */
[----:B------:R-:W4:Y:S04]  /*15750*/  LDL.LU R18, [R1+0xa4] ;  /* 0x0000a40001127983 */ /* 0x000f280000300800 */
[----:B------:R5:W-:Y:S01]  /*15760*/  @P2 STG.E desc[UR18][R2.64], R6 ;  /* 0x0000000602002986 */ /* 0x000be2000c101912 */
[----:B------:R-:W-:Y:S01]  /*15770*/  UIMAD UR8, UR29, 0x1c, URZ ;  /* 0x0000001c1d0878a4 */ /* 0x000fe2000f8e023f */
[----:B-----5:R-:W-:Y:S01]  /*15780*/  FMUL R6, R8, UR23 ;  /* 0x0000001708067c20 */ /* 0x020fe20008400000 */
[----:B------:R-:W-:-:S04]  /*15790*/  ISETP.GT.AND P2, PT, R154, 0x8, PT ;  /* 0x000000089a00780c */ /* 0x000fc80003f44270 */
[C---:B------:R-:W-:Y:S02]  /*157a0*/  ISETP.GT.AND P1, PT, R0.reuse, RZ, P2 ;  /* 0x000000ff0000720c */ /* 0x040fe40001724270 */
[----:B------:R-:W-:-:S11]  /*157b0*/  ISETP.GT.AND P3, PT, R0, 0x1, P2 ;  /* 0x000000010000780c */ /* 0x000fd60001764270 */
[----:B------:R0:W-:Y:S04]  /*157c0*/  @P1 STG.E desc[UR18][R4.64+0x20], R7 ;  /* 0x0000200704001986 */ /* 0x0001e8000c101912 */
[----:B0-----:R-:W5:Y:S01]  /*157d0*/  LDL.LU R7, [R1+0x10] ;  /* 0x0000100001077983 */ /* 0x001f620000300800 */
[----:B------:R-:W-:Y:S01]  /*157e0*/  MOV R8, UR28 ;  /* 0x0000001c00087c02 */ /* 0x000fe20008000f00 */
[----:B------:R-:W-:Y:S01]  /*157f0*/  USHF.L.U32 UR9, UR28, 0x5, URZ ;  /* 0x000000051c097899 */ /* 0x000fe2000800063f */
[C---:B------:R-:W-:Y:S01]  /*15800*/  ISETP.GT.AND P1, PT, R0.reuse, 0x8, P0 ;  /* 0x000000080000780c */ /* 0x040fe20000724270 */
[----:B------:R5:W-:Y:S01]  /*15810*/  @P3 STG.E desc[UR18][R2.64+0x20], R6 ;  /* 0x0000200602003986 */ /* 0x000be2000c101912 */
[----:B------:R-:W-:Y:S01]  /*15820*/  ISETP.GT.AND P3, PT, R0, 0x9, P0 ;  /* 0x000000090000780c */ /* 0x000fe20000764270 */
[----:B------:R-:W-:Y:S01]  /*15830*/  IMAD.WIDE.U32 R8, R8, 0x1c, R2 ;  /* 0x0000001c08087825 */ /* 0x000fe200078e0002 */
[----:B------:R-:W-:-:S03]  /*15840*/  USHF.L.U64.HI UR29, UR28, 0x5, UR29 ;  /* 0x000000051c1d7899 */ /* 0x000fc6000801021d */
[----:B------:R-:W-:Y:S01]  /*15850*/  FMUL R10, R10, UR23 ;  /* 0x000000170a0a7c20 */ /* 0x000fe20008400000 */
[----:B------:R-:W-:Y:S02]  /*15860*/  VIADD R9, R9, UR8 ;  /* 0x0000000809097c36 */ /* 0x000fe40008000000 */
[----:B-----5:R-:W-:-:S05]  /*15870*/  FMUL R6, R7, UR23 ;  /* 0x0000001707067c20 */ /* 0x020fca0008400000 */
[----:B------:R0:W-:Y:S02]  /*15880*/  @P1 STG.E desc[UR18][R8.64], R6 ;  /* 0x0000000608001986 */ /* 0x0001e4000c101912 */
[----:B0-----:R-:W-:-:S04]  /*15890*/  IADD3 R6, P1, R2, UR9, RZ ;  /* 0x0000000902067c10 */ /* 0x001fc8000ff3e0ff */
[----:B------:R-:W-:-:S05]  /*158a0*/  IADD3.X R7, R3, UR29, RZ, P1, !PT ;  /* 0x0000001d03077c10 */ /* 0x000fca0008ffe4ff */
[----:B------:R0:W-:Y:S04]  /*158b0*/  @P3 STG.E desc[UR18][R6.64], R10 ;  /* 0x0000000a06003986 */ /* 0x0001e8000c101912 */
[----:B0-----:R-:W5:Y:S01]  /*158c0*/  LDL.LU R10, [R1+0x18] ;  /* 0x00001800010a7983 */ /* 0x001f620000300800 */
[----:B------:R-:W-:Y:S01]  /*158d0*/  ISETP.GT.AND P1, PT, R0, 0x8, P2 ;  /* 0x000000080000780c */ /* 0x000fe20001724270 */
[----:B-----5:R-:W-:-:S12]  /*158e0*/  FMUL R10, R10, UR23 ;  /* 0x000000170a0a7c20 */ /* 0x020fd80008400000 */
[----:B------:R0:W-:Y:S04]  /*158f0*/  @P1 STG.E desc[UR18][R8.64+0x20], R10 ;  /* 0x0000200a08001986 */ /* 0x0001e8000c101912 */
[----:B0-----:R-:W5:Y:S04]  /*15900*/  LDL.LU R9, [R1+0x1c] ;  /* 0x00001c0001097983 */ /* 0x001f680000300800 */
[----:B------:R-:W2:Y:S01]  /*15910*/  LDL.LU R10, [R1+0x20] ;  /* 0x00002000010a7983 */ /* 0x000ea20000300800 */
[----:B------:R-:W-:Y:S01]  /*15920*/  ISETP.GT.AND P1, PT, R0, 0x9, P2 ;  /* 0x000000090000780c */ /* 0x000fe20001724270 */
[----:B-----5:R-:W-:Y:S01]  /*15930*/  FMUL R8, R9, UR23 ;  /* 0x0000001709087c20 */ /* 0x020fe20008400000 */
[----:B--2---:R-:W-:-:S11]  /*15940*/  FMUL R10, R10, UR23 ;  /* 0x000000170a0a7c20 */ /* 0x004fd60008400000 */
[----:B------:R0:W-:Y:S01]  /*15950*/  @P1 STG.E desc[UR18][R6.64+0x20], R8 ;  /* 0x0000200806001986 */ /* 0x0001e2000c101912 */
[----:B------:R-:W-:Y:S01]  /*15960*/  ISETP.GT.AND P1, PT, R0, 0x10, P0 ;  /* 0x000000100000780c */ /* 0x000fe20000724270 */
[----:B0-----:R-:W-:-:S04]  /*15970*/  IMAD.U32 R8, RZ, RZ, UR28 ;  /* 0x0000001cff087e24 */ /* 0x001fc8000f8e00ff */
[----:B------:R-:W-:-:S05]  /*15980*/  IMAD.WIDE.U32 R8, R8, 0x1c, R6 ;  /* 0x0000001c08087825 */ /* 0x000fca00078e0006 */
[----:B------:R-:W-:-:S05]  /*15990*/  IADD3 R9, R9, UR8, RZ ;  /* 0x0000000809097c10 */ /* 0x000fca000fffe0ff */
[----:B------:R0:W-:Y:S04]  /*159a0*/  @P1 STG.E desc[UR18][R8.64], R10 ;  /* 0x0000000a08001986 */ /* 0x0001e8000c101912 */
[----:B0-----:R-:W2:Y:S01]  /*159b0*/  LDL.LU R10, [R1+0x28] ;  /* 0x00002800010a7983 */ /* 0x001ea20000300800 */
[C---:B------:R-:W-:Y:S01]  /*159c0*/  ISETP.GT.AND P6, PT, R0.reuse, 0x11, P0 ;  /* 0x000000110000780c */ /* 0x040fe200007c4270 */
[----:B------:R-:W-:Y:S01]  /*159d0*/  FMUL R11, R11, UR23 ;  /* 0x000000170b0b7c20 */ /* 0x000fe20008400000 */
[----:B------:R-:W-:Y:S02]  /*159e0*/  ISETP.GT.AND P1, PT, R0, 0x10, P2 ;  /* 0x000000100000780c */ /* 0x000fe40001724270 */
[----:B------:R-:W-:Y:S02]  /*159f0*/  IADD3 R6, P5, R6, UR9, RZ ;  /* 0x0000000906067c10 */ /* 0x000fe4000ffbe0ff */
[----:B------:R-:W-:-:S02]  /*15a00*/  ISETP.GT.AND P3, PT, R0, 0x11, P2 ;  /* 0x000000110000780c */ /* 0x000fc40001764270 */
[----:B------:R-:W-:-:S05]  /*15a10*/  IADD3.X R7, R7, UR29, RZ, P5, !PT ;  /* 0x0000001d07077c10 */ /* 0x000fca000affe4ff */
[----:B------:R0:W-:Y:S04]  /*15a20*/  @P6 STG.E desc[UR18][R6.64], R11 ;  /* 0x0000000b06006986 */ /* 0x0001e8000c101912 */
[----:B0-----:R-:W5:Y:S01]  /*15a30*/  LDL.LU R11, [R1+0x34] ;  /* 0x00003400010b7983 */ /* 0x001f620000300800 */
[----:B--2---:R-:W-:-:S05]  /*15a40*/  FMUL R10, R10, UR23 ;  /* 0x000000170a0a7c20 */ /* 0x004fca0008400000 */
[----:B------:R0:W-:Y:S04]  /*15a50*/  @P1 STG.E desc[UR18][R8.64+0x20], R10 ;  /* 0x0000200a08001986 */ /* 0x0001e8000c101912 */
[----:B0-----:R-:W2:Y:S04]  /*15a60*/  LDL.LU R9, [R1+0x2c] ;  /* 0x00002c0001097983 */ /* 0x001ea80000300800 */
[----:B------:R-:W3:Y:S01]  /*15a70*/  LDL.LU R10, [R1+0x30] ;  /* 0x00003000010a7983 */ /* 0x000ee20000300800 */
[----:B------:R-:W-:Y:S01]  /*15a80*/  ISETP.GT.AND P1, PT, R0, 0x18, P0 ;  /* 0x000000180000780c */ /* 0x000fe20000724270 */
[----:B--2---:R-:W-:-:S05]  /*15a90*/  FMUL R8, R9, UR23 ;  /* 0x0000001709087c20 */ /* 0x004fca0008400000 */
[----:B------:R0:W-:Y:S01]  /*15aa0*/  @P3 STG.E desc[UR18][R6.64+0x20], R8 ;  /* 0x0000200806003986 */ /* 0x0001e2000c101912 */
[----:B---3--:R-:W-:Y:S01]  /*15ab0*/  FMUL R10, R10, UR23 ;  /* 0x000000170a0a7c20 */ /* 0x008fe20008400000 */
[----:B0-----:R-:W-:-:S04]  /*15ac0*/  IMAD.U32 R8, RZ, RZ, UR28 ;  /* 0x0000001cff087e24 */ /* 0x001fc8000f8e00ff */
[----:B------:R-:W-:-:S04]  /*15ad0*/  IMAD.WIDE.U32 R8, R8, 0x1c, R6 ;  /* 0x0000001c08087825 */ /* 0x000fc800078e0006 */
[----:B------:R-:W-:-:S05]  /*15ae0*/  VIADD R9, R9, UR8 ;  /* 0x0000000809097c36 */ /* 0x000fca0008000000 */
[----:B------:R0:W-:Y:S04]  /*15af0*/  @P1 STG.E desc[UR18][R8.64], R10 ;  /* 0x0000000a08001986 */ /* 0x0001e8000c101912 */
[----:B0-----:R-:W2:Y:S01]  /*15b00*/  LDL.LU R10, [R1+0x38] ;  /* 0x00003800010a7983 */ /* 0x001ea20000300800 */
[C---:B------:R-:W-:Y:S02]  /*15b10*/  ISETP.GT.AND P6, PT, R0.reuse, 0x19, P0 ;  /* 0x000000190000780c */ /* 0x040fe400007c4270 */
[----:B------:R-:W-:Y:S02]  /*15b20*/  ISETP.GT.AND P1, PT, R0, 0x18, P2 ;  /* 0x000000180000780c */ /* 0x000fe40001724270 */
[----:B------:R-:W-:Y:S01]  /*15b30*/  IADD3 R6, P5, R6, UR9, RZ ;  /* 0x0000000906067c10 */ /* 0x000fe2000ffbe0ff */
[----:B-----5:R-:W-:-:S03]  /*15b40*/  FMUL R11, R11, UR23 ;  /* 0x000000170b0b7c20 */ /* 0x020fc60008400000 */
[----:B------:R-:W-:-:S05]  /*15b50*/  IADD3.X R7, R7, UR29, RZ, P5, !PT ;  /* 0x0000001d07077c10 */ /* 0x000fca000affe4ff */
[----:B------:R0:W-:Y:S04]  /*15b60*/  @P6 STG.E desc[UR18][R6.64], R11 ;  /* 0x0000000b06006986 */ /* 0x0001e8000c101912 */
[----:B0-----:R-:W3:Y:S01]  /*15b70*/  LDL.LU R11, [R1+0x44] ;  /* 0x00004400010b7983 */ /* 0x001ee20000300800 */
[----:B--2---:R-:W-:-:S05]  /*15b80*/  FMUL R10, R10, UR23 ;  /* 0x000000170a0a7c20 */ /* 0x004fca0008400000 */
[----:B------:R0:W-:Y:S04]  /*15b90*/  @P1 STG.E desc[UR18][R8.64+0x20], R10 ;  /* 0x0000200a08001986 */ /* 0x0001e8000c101912 */
[----:B0-----:R-:W2:Y:S04]  /*15ba0*/  LDL.LU R9, [R1+0x3c] ;  /* 0x00003c0001097983 */ /* 0x001ea80000300800 */
[----:B------:R-:W5:Y:S01]  /*15bb0*/  LDL.LU R10, [R1+0x40] ;  /* 0x00004000010a7983 */ /* 0x000f620000300800 */
[C---:B------:R-:W-:Y:S02]  /*15bc0*/  ISETP.GT.AND P3, PT, R0.reuse, 0x19, P2 ;  /* 0x000000190000780c */ /* 0x040fe40001764270 */
[----:B------:R-:W-:Y:S01]  /*15bd0*/  ISETP.GT.AND P1, PT, R0, 0x20, P0 ;  /* 0x000000200000780c */ /* 0x000fe20000724270 */
[----:B--2---:R-:W-:-:S10]  /*15be0*/  FMUL R8, R9, UR23 ;  /* 0x0000001709087c20 */ /* 0x004fd40008400000 */
[----:B------:R0:W-:Y:S01]  /*15bf0*/  @P3 STG.E desc[UR18][R6.64+0x20], R8 ;  /* 0x0000200806003986 */ /* 0x0001e2000c101912 */
[----:B-----5:R-:W-:Y:S01]  /*15c00*/  FMUL R10, R10, UR23 ;  /* 0x000000170a0a7c20 */ /* 0x020fe20008400000 */
[----:B0-----:R-:W-:-:S05]  /*15c10*/  MOV R8, UR28 ;  /* 0x0000001c00087c02 */ /* 0x001fca0008000f00 */
[----:B------:R-:W-:-:S04]  /*15c20*/  IMAD.WIDE.U32 R8, R8, 0x1c, R6 ;  /* 0x0000001c08087825 */ /* 0x000fc800078e0006 */
[----:B------:R-:W-:-:S05]  /*15c30*/  VIADD R9, R9, UR8 ;  /* 0x0000000809097c36 */ /* 0x000fca0008000000 */
[----:B------:R0:W-:Y:S04]  /*15c40*/  @P1 STG.E desc[UR18][R8.64], R10 ;  /* 0x0000000a08001986 */ /* 0x0001e8000c101912 */
[----:B0-----:R-:W2:Y:S01]  /*15c50*/  LDL.LU R10, [R1+0x48] ;  /* 0x00004800010a7983 */ /* 0x001ea20000300800 */
[C---:B------:R-:W-:Y:S02]  /*15c60*/  ISETP.GT.AND P6, PT, R0.reuse, 0x21, P0 ;  /* 0x000000210000780c */ /* 0x040fe400007c4270 */
[----:B------:R-:W-:Y:S02]  /*15c70*/  ISETP.GT.AND P1, PT, R0, 0x20, P2 ;  /* 0x000000200000780c */ /* 0x000fe40001724270 */
[----:B------:R-:W-:Y:S01]  /*15c80*/  IADD3 R6, P5, R6, UR9, RZ ;  /* 0x0000000906067c10 */ /* 0x000fe2000ffbe0ff */
[----:B---3--:R-:W-:-:S03]  /*15c90*/  FMUL R11, R11, UR23 ;  /* 0x000000170b0b7c20 */ /* 0x008fc60008400000 */
        /* <DEDUP_REMOVED lines=12> */
[----:B0-----:R-:W-:-:S04]  /*15d60*/  IMAD.U32 R8, RZ, RZ, UR28 ;  /* 0x0000001cff087e24 */ /* 0x001fc8000f8e00ff */
[----:B------:R-:W-:-:S05]  /*15d70*/  IMAD.WIDE.U32 R8, R8, 0x1c, R6 ;  /* 0x0000001c08087825 */ /* 0x000fca00078e0006 */
[----:B------:R-:W-:-:S05]  /*15d80*/  IADD3 R9, R9, UR8, RZ ;  /* 0x0000000809097c10 */ /* 0x000fca000fffe0ff */
        /* <DEDUP_REMOVED lines=14> */
[----:B------:R-:W-:-:S02]  /*15e70*/  ISETP.GT.AND P5, PT, R0, 0x30, P0 ;  /* 0x000000300000780c */ /* 0x000fc400007a4270 */
[C---:B------:R-:W-:Y:S01]  /*15e80*/  ISETP.GT.AND P6, PT, R0.reuse, 0x31, P0 ;  /* 0x000000310000780c */ /* 0x040fe200007c4270 */
[----:B---3--:R-:W-:Y:S01]  /*15e90*/  FMUL R11, R11, UR23 ;  /* 0x000000170b0b7c20 */ /* 0x008fe20008400000 */
[----:B------:R-:W-:Y:S01]  /*15ea0*/  ISETP.GT.AND P1, PT, R0, 0x30, P2 ;  /* 0x000000300000780c */ /* 0x000fe20001724270 */
[----:B------:R-:W-:Y:S01]  /*15eb0*/  FMUL R12, R12, UR23 ;  /* 0x000000170c0c7c20 */ /* 0x000fe20008400000 */
[----:B--2---:R-:W-:Y:S01]  /*15ec0*/  FMUL R8, R9, UR23 ;  /* 0x0000001709087c20 */ /* 0x004fe20008400000 */
[----:B------:R-:W-:-:S04]  /*15ed0*/  IMAD.U32 R9, RZ, RZ, UR28 ;  /* 0x0000001cff097e24 */ /* 0x000fc8000f8e00ff */
[----:B------:R0:W-:Y:S01]  /*15ee0*/  @P3 STG.E desc[UR18][R6.64+0x20], R8 ;  /* 0x0000200806003986 */ /* 0x0001e2000c101912 */
[----:B-----5:R-:W-:Y:S01]  /*15ef0*/  FMUL R10, R10, UR23 ;  /* 0x000000170a0a7c20 */ /* 0x020fe20008400000 */
[----:B0-----:R-:W-:Y:S01]  /*15f00*/  IMAD.WIDE.U32 R8, R9, 0x1c, R6 ;  /* 0x0000001c09087825 */ /* 0x001fe200078e0006 */
[----:B------:R-:W-:-:S03]  /*15f10*/  IADD3 R6, P3, R6, UR9, RZ ;  /* 0x0000000906067c10 */ /* 0x000fc6000ff7e0ff */
[----:B------:R-:W-:Y:S01]  /*15f20*/  VIADD R9, R9, UR8 ;  /* 0x0000000809097c36 */ /* 0x000fe20008000000 */
[----:B------:R-:W-:-:S04]  /*15f30*/  IADD3.X R7, R7, UR29, RZ, P3, !PT ;  /* 0x0000001d07077c10 */ /* 0x000fc80009ffe4ff */
[----:B------:R0:W-:Y:S04]  /*15f40*/  @P5 STG.E desc[UR18][R8.64], R11 ;  /* 0x0000000b08005986 */ /* 0x0001e8000c101912 */
[----:B------:R2:W-:Y:S01]  /*15f50*/  @P6 STG.E desc[UR18][R6.64], R10 ;  /* 0x0000000a06006986 */ /* 0x0005e2000c101912 */
[----:B0-----:R-:W-:-:S03]  /*15f60*/  MOV R11, UR28 ;  /* 0x0000001c000b7c02 */ /* 0x001fc60008000f00 */
[----:B------:R0:W-:Y:S02]  /*15f70*/  @P1 STG.E desc[UR18][R8.64+0x20], R12 ;  /* 0x0000200c08001986 */ /* 0x0001e4000c101912 */
[----:B--2---:R-:W-:Y:S02]  /*15f80*/  IMAD.WIDE.U32 R10, R11, 0x1c, R6 ;  /* 0x0000001c0b0a7825 */ /* 0x004fe400078e0006 */
[----:B0-----:R-:W2:Y:S02]  /*15f90*/  LDL.LU R12, [R1+0x78] ;  /* 0x00007800010c7983 */ /* 0x001ea40000300800 */
[----:B------:R-:W-:Y:S02]  /*15fa0*/  VIADD R9, R11, UR8 ;  /* 0x000000080b097c36 */ /* 0x000fe40008000000 */
[----:B------:R-:W3:Y:S01]  /*15fb0*/  LDL.LU R11, [R1+0x6c] ;  /* 0x00006c00010b7983 */ /* 0x000ee20000300800 */
[----:B------:R-:W-:-:S03]  /*15fc0*/  IMAD.MOV.U32 R8, RZ, RZ, R10 ;  /* 0x000000ffff087224 */ /* 0x000fc600078e000a */
[----:B------:R-:W5:Y:S01]  /*15fd0*/  LDL.LU R10, [R1+0x70] ;  /* 0x00007000010a7983 */ /* 0x000f620000300800 */
[C---:B------:R-:W-:Y:S02]  /*15fe0*/  ISETP.GT.AND P3, PT, R0.reuse, 0x31, P2 ;  /* 0x000000310000780c */ /* 0x040fe40001764270 */
[C---:B------:R-:W-:Y:S02]  /*15ff0*/  ISETP.GT.AND P6, PT, R0.reuse, 0x38, P0 ;  /* 0x000000380000780c */ /* 0x040fe400007c4270 */
[----:B------:R-:W-:Y:S01]  /*16000*/  ISETP.GT.AND P1, PT, R0, 0x39, P0 ;  /* 0x000000390000780c */ /* 0x000fe20000724270 */
[----:B------:R-:W-:Y:S01]  /*16010*/  FMUL R14, R14, UR23 ;  /* 0x000000170e0e7c20 */ /* 0x000fe20008400000 */
[----:B---3--:R-:W-:-:S07]  /*16020*/  FMUL R11, R11, UR23 ;  /* 0x000000170b0b7c20 */ /* 0x008fce0008400000 */
[----:B------:R0:W-:Y:S01]  /*16030*/  @P3 STG.E desc[UR18][R6.64+0x20], R11 ;  /* 0x0000200b06003986 */ /* 0x0001e2000c101912 */
[----:B------:R-:W-:Y:S01]  /*16040*/  ISETP.GT.AND P3, PT, R0, 0x38, P2 ;  /* 0x000000380000780c */ /* 0x000fe20001764270 */
[----:B-----5:R-:W-:Y:S01]  /*16050*/  FMUL R10, R10, UR23 ;  /* 0x000000170a0a7c20 */ /* 0x020fe20008400000 */
[----:B--2---:R-:W-:Y:S01]  /*16060*/  FMUL R12, R12, UR23 ;  /* 0x000000170c0c7c20 */ /* 0x004fe20008400000 */
[----:B0-----:R-:W-:-:S04]  /*16070*/  IADD3 R6, P5, R6, UR9, RZ ;  /* 0x0000000906067c10 */ /* 0x001fc8000ffbe0ff */
[----:B------:R-:W-:Y:S01]  /*16080*/  IADD3.X R7, R7, UR29, RZ, P5, !PT ;  /* 0x0000001d07077c10 */ /* 0x000fe2000affe4ff */
[----:B------:R-:W-:Y:S04]  /*16090*/  @P6 STG.E desc[UR18][R8.64], R10 ;  /* 0x0000000a08006986 */ /* 0x000fe8000c101912 */
[----:B------:R-:W-:Y:S04]  /*160a0*/  @P1 STG.E desc[UR18][R6.64], R14 ;  /* 0x0000000e06001986 */ /* 0x000fe8000c101912 */
[----:B------:R0:W-:Y:S04]  /*160b0*/  @P3 STG.E desc[UR18][R8.64+0x20], R12 ;  /* 0x0000200c08003986 */ /* 0x0001e8000c101912 */
[----:B0-----:R-:W2:Y:S04]  /*160c0*/  LDL.LU R8, [R1+0x80] ;  /* 0x0000800001087983 */ /* 0x001ea80000300800 */
[----:B------:R-:W3:Y:S04]  /*160d0*/  LDL.LU R12, [R1+0x84] ;  /* 0x00008400010c7983 */ /* 0x000ee80000300800 */
[----:B------:R-:W5:Y:S01]  /*160e0*/  LDL.LU R9, [R1+0x88] ;  /* 0x0000880001097983 */ /* 0x000f620000300800 */
[----:B------:R-:W-:Y:S01]  /*160f0*/  ISETP.GT.AND P6, PT, R0, 0x39, P2 ;  /* 0x000000390000780c */ /* 0x000fe200017c4270 */
[----:B------:R-:W-:Y:S01]  /*16100*/  FMUL R13, R13, UR23 ;  /* 0x000000170d0d7c20 */ /* 0x000fe20008400000 */
[----:B------:R-:W-:-:S02]  /*16110*/  MOV R10, UR28 ;  /* 0x0000001c000a7c02 */ /* 0x000fc40008000f00 */
[C---:B------:R-:W-:Y:S02]  /*16120*/  ISETP.GT.AND P5, PT, R0.reuse, 0x40, P0 ;  /* 0x000000400000780c */ /* 0x040fe400007a4270 */
[----:B------:R-:W-:Y:S01]  /*16130*/  ISETP.GT.AND P3, PT, R0, 0x41, P0 ;  /* 0x000000410000780c */ /* 0x000fe20000764270 */
[----:B------:R-:W-:-:S06]  /*16140*/  IMAD.WIDE.U32 R10, R10, 0x1c, R6 ;  /* 0x0000001c0a0a7825 */ /* 0x000fcc00078e0006 */
[----:B------:R0:W-:Y:S01]  /*16150*/  @P6 STG.E desc[UR18][R6.64+0x20], R13 ;  /* 0x0000200d06006986 */ /* 0x0001e2000c101912 */
[----:B------:R-:W-:Y:S01]  /*16160*/  ISETP.GT.AND P6, PT, R0, 0x40, P2 ;  /* 0x000000400000780c */ /* 0x000fe200017c4270 */
[----:B------:R-:W-:Y:S01]  /*16170*/  VIADD R11, R11, UR8 ;  /* 0x000000080b0b7c36 */ /* 0x000fe20008000000 */
[----:B0-----:R-:W-:-:S04]  /*16180*/  IADD3 R6, P1, R6, UR9, RZ ;  /* 0x0000000906067c10 */ /* 0x001fc8000ff3e0ff */
[----:B------:R-:W-:Y:S01]  /*16190*/  IADD3.X R7, R7, UR29, RZ, P1, !PT ;  /* 0x0000001d07077c10 */ /* 0x000fe20008ffe4ff */
[----:B--2---:R-:W-:Y:S01]  /*161a0*/  FMUL R8, R8, UR23 ;  /* 0x0000001708087c20 */ /* 0x004fe20008400000 */
[----:B---3--:R-:W-:-:S04]  /*161b0*/  FMUL R12, R12, UR23 ;  /* 0x000000170c0c7c20 */ /* 0x008fc80008400000 */
[----:B------:R-:W-:Y:S01]  /*161c0*/  @P5 STG.E desc[UR18][R10.64], R8 ;  /* 0x000000080a005986 */ /* 0x000fe2000c101912 */
[----:B-----5:R-:W-:-:S03]  /*161d0*/  FMUL R13, R9, UR23 ;  /* 0x00000017090d7c20 */ /* 0x020fc60008400000 */
[----:B------:R0:W-:Y:S04]  /*161e0*/  @P3 STG.E desc[UR18][R6.64], R12 ;  /* 0x0000000c06003986 */ /* 0x0001e8000c101912 */
[----:B------:R2:W-:Y:S04]  /*161f0*/  @P6 STG.E desc[UR18][R10.64+0x20], R13 ;  /* 0x0000200d0a006986 */ /* 0x0005e8000c101912 */
[----:B0-----:R-:W3:Y:S04]  /*16200*/  LDL.LU R12, [R1+0x8c] ;  /* 0x00008c00010c7983 */ /* 0x001ee80000300800 */
[----:B--2---:R-:W2:Y:S01]  /*16210*/  LDL.LU R11, [R1+0x90] ;  /* 0x00009000010b7983 */ /* 0x004ea20000300800 */
[C---:B------:R-:W-:Y:S01]  /*16220*/  ISETP.GT.AND P5, PT, R0.reuse, 0x41, P2 ;  /* 0x000000410000780c */ /* 0x040fe200017a4270 */
[----:B------:R-:W-:Y:S01]  /*16230*/  IMAD.U32 R8, RZ, RZ, UR28 ;  /* 0x0000001cff087e24 */ /* 0x000fe2000f8e00ff */
[----:B------:R-:W-:-:S03]  /*16240*/  ISETP.GT.AND P1, PT, R0, 0x48, P0 ;  /* 0x000000480000780c */ /* 0x000fc60000724270 */
[----:B------:R-:W-:Y:S01]  /*16250*/  IMAD.WIDE.U32 R8, R8, 0x1c, R6 ;  /* 0x0000001c08087825 */ /* 0x000fe200078e0006 */
[----:B------:R-:W-:-:S04]  /*16260*/  ISETP.GT.AND P3, PT, R0, 0x49, P0 ;  /* 0x000000490000780c */ /* 0x000fc80000764270 */
[----:B------:R-:W-:Y:S01]  /*16270*/  IADD3 R9, R9, UR8, RZ ;  /* 0x0000000809097c10 */ /* 0x000fe2000fffe0ff */
[----:B------:R-:W-:Y:S01]  /*16280*/  FMUL R13, R21, UR23 ;  /* 0x00000017150d7c20 */ /* 0x000fe20008400000 */
[----:B------:R-:W-:Y:S01]  /*16290*/  FMUL R15, R15, UR23 ;  /* 0x000000170f0f7c20 */ /* 0x000fe20008400000 */
[----:B------:R-:W-:Y:S01]  /*162a0*/  FMUL R17, R17, UR23 ;  /* 0x0000001711117c20 */ /* 0x000fe20008400000 */
[----:B------:R-:W-:Y:S01]  /*162b0*/  FMUL R19, R19, UR23 ;  /* 0x0000001713137c20 */ /* 0x000fe20008400000 */
[----:B------:R-:W-:Y:S02]  /*162c0*/  IMAD.U32 R21, RZ, RZ, UR28 ;  /* 0x0000001cff157e24 */ /* 0x000fe4000f8e00ff */
[----:B------:R-:W-:Y:S01]  /*162d0*/  FMUL R23, R23, UR23 ;  /* 0x0000001717177c20 */ /* 0x000fe20008400000 */
[----:B---3--:R-:W-:Y:S01]  /*162e0*/  FMUL R12, R12, UR23 ;  /* 0x000000170c0c7c20 */ /* 0x008fe20008400000 */
[----:B--2---:R-:W-:-:S04]  /*162f0*/  FMUL R10, R11, UR23 ;  /* 0x000000170b0a7c20 */ /* 0x004fc80008400000 */
[----:B------:R0:W-:Y:S01]  /*16300*/  @P5 STG.E desc[UR18][R6.64+0x20], R12 ;  /* 0x0000200c06005986 */ /* 0x0001e2000c101912 */
[----:B------:R-:W-:-:S03]  /*16310*/  ISETP.GT.AND P5, PT, R0, 0x48, P2 ;  /* 0x000000480000780c */ /* 0x000fc600017a4270 */
[----:B------:R2:W-:Y:S01]  /*16320*/  @P1 STG.E desc[UR18][R8.64], R10 ;  /* 0x0000000a08001986 */ /* 0x0005e2000c101912 */
[----:B------:R-:W-:Y:S02]  /*16330*/  ISETP.GT.AND P1, PT, R0, 0x49, P2 ;  /* 0x000000490000780c */ /* 0x000fe40001724270 */
[----:B0-----:R-:W-:Y:S01]  /*16340*/  IADD3 R6, P6, R6, UR9, RZ ;  /* 0x0000000906067c10 */ /* 0x001fe2000ffde0ff */
[----:B------:R-:W-:-:S03]  /*16350*/  IMAD.U32 R11, RZ, RZ, UR28 ;  /* 0x0000001cff0b7e24 */ /* 0x000fc6000f8e00ff */
[----:B------:R-:W-:Y:S02]  /*16360*/  IADD3.X R7, R7, UR29, RZ, P6, !PT ;  /* 0x0000001d07077c10 */ /* 0x000fe4000b7fe4ff */
[----:B------:R-:W-:-:S03]  /*16370*/  ISETP.GT.AND P6, PT, R0, 0x50, P0 ;  /* 0x000000500000780c */ /* 0x000fc600007c4270 */
[----:B------:R-:W-:Y:S01]  /*16380*/  @P3 STG.E desc[UR18][R6.64], R13 ;  /* 0x0000000d06003986 */ /* 0x000fe2000c101912 */
[----:B--2---:R-:W-:-:S03]  /*16390*/  IMAD.WIDE.U32 R10, R11, 0x1c, R6 ;  /* 0x0000001c0b0a7825 */ /* 0x004fc600078e0006 */
[----:B------:R0:W-:Y:S01]  /*163a0*/  @P5 STG.E desc[UR18][R8.64+0x20], R15 ;  /* 0x0000200f08005986 */ /* 0x0001e2000c101912 */
[----:B------:R-:W-:-:S03]  /*163b0*/  ISETP.GT.AND P5, PT, R0, 0x51, P2 ;  /* 0x000000510000780c */ /* 0x000fc600017a4270 */
[----:B------:R2:W-:Y:S01]  /*163c0*/  @P1 STG.E desc[UR18][R6.64+0x20], R17 ;  /* 0x0000201106001986 */ /* 0x0005e2000c101912 */
[----:B------:R-:W-:Y:S02]  /*163d0*/  ISETP.GT.AND P1, PT, R0, 0x51, P0 ;  /* 0x000000510000780c */ /* 0x000fe40000724270 */
[----:B------:R-:W-:Y:S02]  /*163e0*/  IADD3 R11, R11, UR8, RZ ;  /* 0x000000080b0b7c10 */ /* 0x000fe4000fffe0ff */
[----:B0-----:R-:W-:-:S04]  /*163f0*/  IADD3 R8, P3, R6, UR9, RZ ;  /* 0x0000000906087c10 */ /* 0x001fc8000ff7e0ff */
[----:B------:R-:W-:Y:S02]  /*16400*/  IADD3.X R9, R7, UR29, RZ, P3, !PT ;  /* 0x0000001d07097c10 */ /* 0x000fe40009ffe4ff */
[C---:B------:R-:W-:Y:S01]  /*16410*/  ISETP.GT.AND P3, PT, R0.reuse, 0x50, P2 ;  /* 0x000000500000780c */ /* 0x040fe20001764270 */
[----:B------:R0:W-:Y:S01]  /*16420*/  @P6 STG.E desc[UR18][R10.64], R19 ;  /* 0x000000130a006986 */ /* 0x0001e2000c101912 */
[----:B------:R-:W-:Y:S01]  /*16430*/  ISETP.GT.AND P6, PT, R0, 0x58, P0 ;  /* 0x000000580000780c */ /* 0x000fe200007c4270 */
[----:B----4-:R-:W-:Y:S01]  /*16440*/  FMUL R15, R18, UR23 ;  /* 0x00000017120f7c20 */ /* 0x010fe20008400000 */
[----:B--2---:R-:W-:-:S04]  /*16450*/  IMAD.WIDE.U32 R6, R21, 0x1c, R8 ;  /* 0x0000001c15067825 */ /* 0x004fc800078e0008 */
[----:B------:R-:W-:Y:S01]  /*16460*/  FMUL R17, R235, UR23 ;  /* 0x00000017eb117c20 */ /* 0x000fe20008400000 */
[----:B------:R-:W-:Y:S01]  /*16470*/  FMUL R21, R234, UR23 ;  /* 0x00000017ea157c20 */ /* 0x000fe20008400000 */
[----:B------:R2:W-:Y:S01]  /*16480*/  @P1 STG.E desc[UR18][R8.64], R15 ;  /* 0x0000000f08001986 */ /* 0x0005e2000c101912 */
[----:B------:R-:W-:Y:S01]  /*16490*/  VIADD R7, R7, UR8 ;  /* 0x0000000807077c36 */ /* 0x000fe20008000000 */
[----:B------:R-:W-:Y:S02]  /*164a0*/  ISETP.GT.AND P1, PT, R0, 0x59, P0 ;  /* 0x000000590000780c */ /* 0x000fe40000724270 */
[----:B------:R-:W-:Y:S04]  /*164b0*/  @P3 STG.E desc[UR18][R10.64+0x20], R17 ;  /* 0x000020110a003986 */ /* 0x000fe8000c101912 */
[----:B------:R3:W-:Y:S01]  /*164c0*/  @P5 STG.E desc[UR18][R8.64+0x20], R21 ;  /* 0x0000201508005986 */ /* 0x0007e2000c101912 */
[----:B------:R-:W-:-:S02]  /*164d0*/  IADD3 R12, P5, R8, UR9, RZ ;  /* 0x00000009080c7c10 */ /* 0x000fc4000ffbe0ff */
[C---:B------:R-:W-:Y:S01]  /*164e0*/  ISETP.GT.AND P3, PT, R0.reuse, 0x58, P2 ;  /* 0x000000580000780c */ /* 0x040fe20001764270 */
[----:B------:R-:W-:Y:S01]  /*164f0*/  @P6 STG.E desc[UR18][R6.64], R23 ;  /* 0x0000001706006986 */ /* 0x000fe2000c101912 */
[----:B------:R-:W-:Y:S01]  /*16500*/  IADD3.X R13, R9, UR29, RZ, P5, !PT ;  /* 0x0000001d090d7c10 */ /* 0x000fe2000affe4ff */
[----:B0-----:R-:W-:Y:S01]  /*16510*/  IMAD.U32 R19, RZ, RZ, UR28 ;  /* 0x0000001cff137e24 */ /* 0x001fe2000f8e00ff */
[C---:B------:R-:W-:Y:S02]  /*16520*/  ISETP.GT.AND P6, PT, R0.reuse, 0x59, P2 ;  /* 0x000000590000780c */ /* 0x040fe400017c4270 */
[----:B------:R-:W-:Y:S01]  /*16530*/  ISETP.GT.AND P5, PT, R0, 0x60, P0 ;  /* 0x000000600000780c */ /* 0x000fe200007a4270 */
[----:B--2---:R-:W-:Y:S01]  /*16540*/  FMUL R15, R233, UR23 ;  /* 0x00000017e90f7c20 */ /* 0x004fe20008400000 */
[----:B---3--:R-:W-:-:S04]  /*16550*/  IMAD.WIDE.U32 R8, R19, 0x1c, R12 ;  /* 0x0000001c13087825 */ /* 0x008fc800078e000c */
[----:B------:R-:W-:Y:S01]  /*16560*/  FMUL R17, R232, UR23 ;  /* 0x00000017e8117c20 */ /* 0x000fe20008400000 */
[----:B------:R-:W-:Y:S01]  /*16570*/  FMUL R19, R231, UR23 ;  /* 0x00000017e7137c20 */ /* 0x000fe20008400000 */
[----:B------:R-:W-:Y:S01]  /*16580*/  @P1 STG.E desc[UR18][R12.64], R15 ;  /* 0x0000000f0c001986 */ /* 0x000fe2000c101912 */
[----:B------:R-:W-:Y:S01]  /*16590*/  FMUL R21, R230, UR23 ;  /* 0x00000017e6157c20 */ /* 0x000fe20008400000 */
[----:B------:R-:W-:Y:S02]  /*165a0*/  IADD3 R9, R9, UR8, RZ ;  /* 0x0000000809097c10 */ /* 0x000fe4000fffe0ff */
[----:B------:R-:W-:Y:S01]  /*165b0*/  IADD3 R10, P1, R12, UR9, RZ ;  /* 0x000000090c0a7c10 */ /* 0x000fe2000ff3e0ff */
[----:B------:R0:W-:Y:S01]  /*165c0*/  @P3 STG.E desc[UR18][R6.64+0x20], R17 ;  /* 0x0000201106003986 */ /* 0x0001e2000c101912 */
[C---:B------:R-:W-:Y:S02]  /*165d0*/  ISETP.GT.AND P3, PT, R0.reuse, 0x61, P0 ;  /* 0x000000610000780c */ /* 0x040fe40000764270 */
[----:B------:R-:W-:Y:S01]  /*165e0*/  IADD3.X R11, R13, UR29, RZ, P1, !PT ;  /* 0x0000001d0d0b7c10 */ /* 0x000fe20008ffe4ff */
[----:B------:R2:W-:Y:S01]  /*165f0*/  @P6 STG.E desc[UR18][R12.64+0x20], R19 ;  /* 0x000020130c006986 */ /* 0x0005e2000c101912 */
[----:B------:R-:W-:-:S03]  /*16600*/  ISETP.GT.AND P6, PT, R0, 0x60, P2 ;  /* 0x000000600000780c */ /* 0x000fc600017c4270 */
[----:B------:R3:W-:Y:S01]  /*16610*/  @P5 STG.E desc[UR18][R8.64], R21 ;  /* 0x0000001508005986 */ /* 0x0007e2000c101912 */
[C---:B------:R-:W-:Y:S02]  /*16620*/  ISETP.GT.AND P5, PT, R0.reuse, 0x61, P2 ;  /* 0x000000610000780c */ /* 0x040fe400017a4270 */
[----:B------:R-:W-:Y:S01]  /*16630*/  ISETP.GT.AND P1, PT, R0, 0x68, P0 ;  /* 0x000000680000780c */ /* 0x000fe20000724270 */
[----:B0-----:R-:W-:Y:S02]  /*16640*/  IMAD.U32 R7, RZ, RZ, UR28 ;  /* 0x0000001cff077e24 */ /* 0x001fe4000f8e00ff */
[----:B------:R-:W-:Y:S02]  /*16650*/  FMUL R17, R229, UR23 ;  /* 0x00000017e5117c20 */ /* 0x000fe40008400000 */
[----:B------:R-:W-:-:S04]  /*16660*/  IMAD.WIDE.U32 R6, R7, 0x1c, R10 ;  /* 0x0000001c07067825 */ /* 0x000fc800078e000a */
[----:B--2---:R-:W-:Y:S01]  /*16670*/  FMUL R19, R228, UR23 ;  /* 0x00000017e4137c20 */ /* 0x004fe20008400000 */
[----:B------:R-:W-:Y:S01]  /*16680*/  FMUL R23, R227, UR23 ;  /* 0x00000017e3177c20 */ /* 0x000fe20008400000 */
[----:B------:R0:W-:Y:S01]  /*16690*/  @P3 STG.E desc[UR18][R10.64], R17 ;  /* 0x000000110a003986 */ /* 0x0001e2000c101912 */
[----:B---3--:R-:W-:Y:S01]  /*166a0*/  FMUL R21, R226, UR23 ;  /* 0x00000017e2157c20 */ /* 0x008fe20008400000 */
[----:B------:R-:W-:Y:S01]  /*166b0*/  VIADD R15, R7, UR8 ;  /* 0x00000008070f7c36 */ /* 0x000fe20008000000 */
[----:B------:R-:W-:Y:S01]  /*166c0*/  MOV R14, R6 ;  /* 0x00000006000e7202 */ /* 0x000fe20000000f00 */
[----:B------:R2:W-:Y:S01]  /*166d0*/  @P6 STG.E desc[UR18][R8.64+0x20], R19 ;  /* 0x0000201308006986 */ /* 0x0005e2000c101912 */
[----:B------:R-:W-:-:S03]  /*166e0*/  ISETP.GT.AND P3, PT, R0, 0x69, P0 ;  /* 0x000000690000780c */ /* 0x000fc60000764270 */
[----:B------:R3:W-:Y:S01]  /*166f0*/  @P5 STG.E desc[UR18][R10.64+0x20], R23 ;  /* 0x000020170a005986 */ /* 0x0007e2000c101912 */
[----:B------:R-:W-:Y:S02]  /*16700*/  ISETP.GT.AND P5, PT, R0, 0x68, P2 ;  /* 0x000000680000780c */ /* 0x000fe400017a4270 */
[----:B------:R-:W-:Y:S01]  /*16710*/  IADD3 R12, P6, R10, UR9, RZ ;  /* 0x000000090a0c7c10 */ /* 0x000fe2000ffde0ff */
[----:B------:R4:W-:Y:S01]  /*16720*/  @P1 STG.E desc[UR18][R14.64], R21 ;  /* 0x000000150e001986 */ /* 0x0009e2000c101912 */
[----:B------:R-:W-:Y:S01]  /*16730*/  ISETP.GT.AND P1, PT, R0, 0x69, P2 ;  /* 0x000000690000780c */ /* 0x000fe20001724270 */
[----:B0-----:R-:W-:Y:S01]  /*16740*/  FMUL R17, R225, UR23 ;  /* 0x00000017e1117c20 */ /* 0x001fe20008400000 */
[----:B------:R-:W-:Y:S01]  /*16750*/  IADD3.X R13, R11, UR29, RZ, P6, !PT ;  /* 0x0000001d0b0d7c10 */ /* 0x000fe2000b7fe4ff */
[----:B--2---:R-:W-:Y:S02]  /*16760*/  IMAD.U32 R9, RZ, RZ, UR28 ;  /* 0x0000001cff097e24 */ /* 0x004fe4000f8e00ff */
[----:B------:R-:W-:Y:S01]  /*16770*/  FMUL R19, R224, UR23 ;  /* 0x00000017e0137c20 */ /* 0x000fe20008400000 */
[----:B------:R-:W-:Y:S01]  /*16780*/  ISETP.GT.AND P6, PT, R0, 0x70, P0 ;  /* 0x000000700000780c */ /* 0x000fe200007c4270 */
[----:B---3--:R-:W-:Y:S01]  /*16790*/  FMUL R23, R223, UR23 ;  /* 0x00000017df177c20 */ /* 0x008fe20008400000 */
[----:B------:R0:W-:Y:S01]  /*167a0*/  @P3 STG.E desc[UR18][R12.64], R17 ;  /* 0x000000110c003986 */ /* 0x0001e2000c101912 */
[----:B------:R-:W-:Y:S01]  /*167b0*/  IADD3 R6, P3, R12, UR9, RZ ;  /* 0x000000090c067c10 */ /* 0x000fe2000ff7e0ff */
[----:B------:R-:W-:-:S02]  /*167c0*/  IMAD.WIDE.U32 R8, R9, 0x1c, R12 ;  /* 0x0000001c09087825 */ /* 0x000fc400078e000c */
[----:B------:R-:W-:Y:S01]  /*167d0*/  @P5 STG.E desc[UR18][R14.64+0x20], R19 ;  /* 0x000020130e005986 */ /* 0x000fe2000c101912 */
[----:B------:R-:W-:Y:S01]  /*167e0*/  IADD3.X R7, R13, UR29, RZ, P3, !PT ;  /* 0x0000001d0d077c10 */ /* 0x000fe20009ffe4ff */
[----:B----4-:R-:W-:Y:S02]  /*167f0*/  FMUL R21, R222, UR23 ;  /* 0x00000017de157c20 */ /* 0x010fe40008400000 */
[----:B------:R2:W-:Y:S01]  /*16800*/  @P1 STG.E desc[UR18][R12.64+0x20], R23 ;  /* 0x000020170c001986 */ /* 0x0005e2000c101912 */
[C---:B------:R-:W-:Y:S01]  /*16810*/  ISETP.GT.AND P1, PT, R0.reuse, 0x71, P0 ;  /* 0x000000710000780c */ /* 0x040fe20000724270 */
[----:B------:R-:W-:Y:S01]  /*16820*/  IMAD.MOV.U32 R16, RZ, RZ, R8 ;  /* 0x000000ffff107224 */ /* 0x000fe200078e0008 */
[C---:B------:R-:W-:Y:S02]  /*16830*/  ISETP.GT.AND P3, PT, R0.reuse, 0x70, P2 ;  /* 0x000000700000780c */ /* 0x040fe40001764270 */
[----:B0-----:R-:W-:Y:S02]  /*16840*/  IADD3 R17, R9, UR8, RZ ;  /* 0x0000000809117c10 */ /* 0x001fe4000fffe0ff */
[----:B------:R-:W-:Y:S01]  /*16850*/  ISETP.GT.AND P5, PT, R0, 0x71, P2 ;  /* 0x000000710000780c */ /* 0x000fe200017a4270 */
[----:B------:R-:W-:-:S02]  /*16860*/  IMAD.U32 R11, RZ, RZ, UR28 ;  /* 0x0000001cff0b7e24 */ /* 0x000fc4000f8e00ff */
[----:B------:R0:W-:Y:S01]  /*16870*/  @P6 STG.E desc[UR18][R16.64], R21 ;  /* 0x0000001510006986 */ /* 0x0001e2000c101912 */
[----:B------:R-:W-:Y:S01]  /*16880*/  ISETP.GT.AND P6, PT, R0, 0x78, P0 ;  /* 0x000000780000780c */ /* 0x000fe200007c4270 */
[----:B--2---:R-:W-:Y:S01]  /*16890*/  FMUL R13, R221, UR23 ;  /* 0x00000017dd0d7c20 */ /* 0x004fe20008400000 */
[----:B------:R-:W-:Y:S01]  /*168a0*/  FMUL R15, R220, UR23 ;  /* 0x00000017dc0f7c20 */ /* 0x000fe20008400000 */
[----:B------:R-:W-:-:S04]  /*168b0*/  IMAD.WIDE.U32 R10, R11, 0x1c, R6 ;  /* 0x0000001c0b0a7825 */ /* 0x000fc800078e0006 */
[----:B------:R-:W-:Y:S01]  /*168c0*/  FMUL R19, R219, UR23 ;  /* 0x00000017db137c20 */ /* 0x000fe20008400000 */
[----:B------:R-:W-:Y:S01]  /*168d0*/  @P1 STG.E desc[UR18][R6.64], R13 ;  /* 0x0000000d06001986 */ /* 0x000fe2000c101912 */
[----:B------:R-:W-:Y:S01]  /*168e0*/  VIADD R9, R11, UR8 ;  /* 0x000000080b097c36 */ /* 0x000fe20008000000 */
[----:B------:R-:W-:Y:S01]  /*168f0*/  MOV R8, R10 ;  /* 0x0000000a00087202 */ /* 0x000fe20000000f00 */
[----:B------:R-:W-:Y:S01]  /*16900*/  FMUL R23, R153, UR23 ;  /* 0x0000001799177c20 */ /* 0x000fe20008400000 */
[----:B------:R-:W-:Y:S01]  /*16910*/  @P3 STG.E desc[UR18][R16.64+0x20], R15 ;  /* 0x0000200f10003986 */ /* 0x000fe2000c101912 */
[----:B------:R-:W-:-:S03]  /*16920*/  ISETP.GT.AND P1, PT, R0, 0x79, P0 ;  /* 0x000000790000780c */ /* 0x000fc60000724270 */
[----:B------:R2:W-:Y:S01]  /*16930*/  @P5 STG.E desc[UR18][R6.64+0x20], R19 ;  /* 0x0000201306005986 */ /* 0x0005e2000c101912 */
[----:B------:R-:W-:Y:S02]  /*16940*/  IADD3 R10, P5, R6, UR9, RZ ;  /* 0x00000009060a7c10 */ /* 0x000fe4000ffbe0ff */
[C---:B------:R-:W-:Y:S01]  /*16950*/  ISETP.GT.AND P3, PT, R0.reuse, 0x78, P2 ;  /* 0x000000780000780c */ /* 0x040fe20001764270 */
[----:B------:R3:W-:Y:S01]  /*16960*/  @P6 STG.E desc[UR18][R8.64], R23 ;  /* 0x0000001708006986 */ /* 0x0007e2000c101912 */
[----:B------:R-:W-:Y:S01]  /*16970*/  IADD3.X R11, R7, UR29, RZ, P5, !PT ;  /* 0x0000001d070b7c10 */ /* 0x000fe2000affe4ff */
[----:B------:R-:W-:Y:S01]  /*16980*/  IMAD.U32 R153, RZ, RZ, UR28 ;  /* 0x0000001cff997e24 */ /* 0x000fe2000f8e00ff */
[C---:B------:R-:W-:Y:S02]  /*16990*/  ISETP.GT.AND P6, PT, R0.reuse, 0x79, P2 ;  /* 0x000000790000780c */ /* 0x040fe400017c4270 */
[----:B------:R-:W-:Y:S01]  /*169a0*/  ISETP.GT.AND P5, PT, R0, 0x80, P0 ;  /* 0x000000800000780c */ /* 0x000fe200007a4270 */
[----:B0-----:R-:W-:Y:S01]  /*169b0*/  FMUL R21, R218, UR23 ;  /* 0x00000017da157c20 */ /* 0x001fe20008400000 */
[----:B--2---:R-:W-:-:S04]  /*169c0*/  IMAD.WIDE.U32 R6, R153, 0x1c, R10 ;  /* 0x0000001c99067825 */ /* 0x004fc800078e000a */
[----:B------:R-:W-:Y:S01]  /*169d0*/  FMUL R17, R217, UR23 ;  /* 0x00000017d9117c20 */ /* 0x000fe20008400000 */
[----:B------:R-:W-:Y:S01]  /*169e0*/  FMUL R19, R216, UR23 ;  /* 0x00000017d8137c20 */ /* 0x000fe20008400000 */
[----:B------:R0:W-:Y:S01]  /*169f0*/  @P1 STG.E desc[UR18][R10.64], R21 ;  /* 0x000000150a001986 */ /* 0x0001e2000c101912 */
[----:B------:R-:W-:Y:S02]  /*16a00*/  VIADD R15, R7, UR8 ;  /* 0x00000008070f7c36 */ /* 0x000fe40008000000 */
[----:B---3--:R-:W-:Y:S01]  /*16a10*/  FMUL R23, R215, UR23 ;  /* 0x00000017d7177c20 */ /* 0x008fe20008400000 */
[----:B------:R-:W-:Y:S01]  /*16a20*/  MOV R14, R6 ;  /* 0x00000006000e7202 */ /* 0x000fe20000000f00 */
[----:B------:R-:W-:Y:S01]  /*16a30*/  @P3 STG.E desc[UR18][R8.64+0x20], R17 ;  /* 0x0000201108003986 */ /* 0x000fe2000c101912 */
[----:B------:R-:W-:Y:S02]  /*16a40*/  IADD3 R12, P1, R10, UR9, RZ ;  /* 0x000000090a0c7c10 */ /* 0x000fe4000ff3e0ff */
[C---:B------:R-:W-:Y:S01]  /*16a50*/  ISETP.GT.AND P3, PT, R0.reuse, 0x81, P0 ;  /* 0x000000810000780c */ /* 0x040fe20000764270 */
[----:B------:R2:W-:Y:S01]  /*16a60*/  @P6 STG.E desc[UR18][R10.64+0x20], R19 ;  /* 0x000020130a006986 */ /* 0x0005e2000c101912 */
[C---:B------:R-:W-:Y:S01]  /*16a70*/  ISETP.GT.AND P6, PT, R0.reuse, 0x80, P2 ;  /* 0x000000800000780c */ /* 0x040fe200017c4270 */
[----:B------:R-:W-:Y:S01]  /*16a80*/  IMAD.U32 R7, RZ, RZ, UR28 ;  /* 0x0000001cff077e24 */ /* 0x000fe2000f8e00ff */
[----:B------:R-:W-:Y:S01]  /*16a90*/  IADD3.X R13, R11, UR29, RZ, P1, !PT ;  /* 0x0000001d0b0d7c10 */ /* 0x000fe20008ffe4ff */
[----:B------:R3:W-:Y:S01]  /*16aa0*/  @P5 STG.E desc[UR18][R14.64], R23 ;  /* 0x000000170e005986 */ /* 0x0007e2000c101912 */
[----:B------:R-:W-:-:S02]  /*16ab0*/  ISETP.GT.AND P5, PT, R0, 0x81, P2 ;  /* 0x000000810000780c */ /* 0x000fc400017a4270 */
[----:B------:R-:W-:Y:S01]  /*16ac0*/  ISETP.GT.AND P1, PT, R0, 0x88, P0 ;  /* 0x000000880000780c */ /* 0x000fe20000724270 */
[----:B------:R-:W-:-:S04]  /*16ad0*/  IMAD.WIDE.U32 R6, R7, 0x1c, R12 ;  /* 0x0000001c07067825 */ /* 0x000fc800078e000c */
[----:B0-----:R-:W-:Y:S01]  /*16ae0*/  FMUL R21, R214, UR23 ;  /* 0x00000017d6157c20 */ /* 0x001fe20008400000 */
[----:B--2---:R-:W-:Y:S01]  /*16af0*/  FMUL R11, R213, UR23 ;  /* 0x00000017d50b7c20 */ /* 0x004fe20008400000 */
[----:B------:R-:W-:Y:S01]  /*16b00*/  FMUL R19, R212, UR23 ;  /* 0x00000017d4137c20 */ /* 0x000fe20008400000 */
[----:B------:R-:W-:Y:S01]  /*16b10*/  VIADD R17, R7, UR8 ;  /* 0x0000000807117c36 */ /* 0x000fe20008000000 */
[----:B------:R-:W-:Y:S01]  /*16b20*/  MOV R16, R6 ;  /* 0x0000000600107202 */ /* 0x000fe20000000f00 */
[----:B---3--:R-:W-:Y:S01]  /*16b30*/  FMUL R23, R211, UR23 ;  /* 0x00000017d3177c20 */ /* 0x008fe20008400000 */
[----:B------:R-:W-:Y:S01]  /*16b40*/  @P3 STG.E desc[UR18][R12.64], R21 ;  /* 0x000000150c003986 */ /* 0x000fe2000c101912 */
[----:B------:R-:W-:-:S03]  /*16b50*/  ISETP.GT.AND P3, PT, R0, 0x89, P0 ;  /* 0x000000890000780c */ /* 0x000fc60000764270 */
[----:B------:R0:W-:Y:S01]  /*16b60*/  @P6 STG.E desc[UR18][R14.64+0x20], R11 ;  /* 0x0000200b0e006986 */ /* 0x0001e2000c101912 */
[----:B------:R-:W-:-:S03]  /*16b70*/  IADD3 R8, P6, R12, UR9, RZ ;  /* 0x000000090c087c10 */ /* 0x000fc6000ffde0ff */
[----:B------:R2:W-:Y:S01]  /*16b80*/  @P5 STG.E desc[UR18][R12.64+0x20], R19 ;  /* 0x000020130c005986 */ /* 0x0005e2000c101912 */
[----:B------:R-:W-:-:S03]  /*16b90*/  ISETP.GT.AND P5, PT, R0, 0x88, P2 ;  /* 0x000000880000780c */ /* 0x000fc600017a4270 */
[----:B------:R3:W-:Y:S01]  /*16ba0*/  @P1 STG.E desc[UR18][R16.64], R23 ;  /* 0x0000001710001986 */ /* 0x0007e2000c101912 */
[----:B------:R-:W-:Y:S02]  /*16bb0*/  ISETP.GT.AND P1, PT, R0, 0x89, P2 ;  /* 0x000000890000780c */ /* 0x000fe40001724270 */
[----:B------:R-:W-:Y:S01]  /*16bc0*/  IADD3.X R9, R13, UR29, RZ, P6, !PT ;  /* 0x0000001d0d097c10 */ /* 0x000fe2000b7fe4ff */
[----:B0-----:R-:W-:Y:S01]  /*16bd0*/  FMUL R15, R210, UR23 ;  /* 0x00000017d20f7c20 */ /* 0x001fe20008400000 */
[----:B------:R-:W-:Y:S01]  /*16be0*/  FMUL R21, R209, UR23 ;  /* 0x00000017d1157c20 */ /* 0x000fe20008400000 */
[----:B------:R-:W-:Y:S01]  /*16bf0*/  IMAD.U32 R7, RZ, RZ, UR28 ;  /* 0x0000001cff077e24 */ /* 0x000fe2000f8e00ff */
[----:B------:R-:W-:Y:S01]  /*16c00*/  ISETP.GT.AND P6, PT, R0, 0x90, P0 ;  /* 0x000000900000780c */ /* 0x000fe200007c4270 */
[----:B--2---:R-:W-:Y:S01]  /*16c10*/  FMUL R19, R208, UR23 ;  /* 0x00000017d0137c20 */ /* 0x004fe20008400000 */
[----:B------:R0:W-:Y:S01]  /*16c20*/  @P3 STG.E desc[UR18][R8.64], R15 ;  /* 0x0000000f08003986 */ /* 0x0001e2000c101912 */
[----:B------:R-:W-:Y:S01]  /*16c30*/  IADD3 R10, P3, R8, UR9, RZ ;  /* 0x00000009080a7c10 */ /* 0x000fe2000ff7e0ff */
[----:B------:R-:W-:-:S02]  /*16c40*/  IMAD.WIDE.U32 R6, R7, 0x1c, R8 ;  /* 0x0000001c07067825 */ /* 0x000fc400078e0008 */
[----:B------:R-:W-:Y:S01]  /*16c50*/  @P5 STG.E desc[UR18][R16.64+0x20], R21 ;  /* 0x0000201510005986 */ /* 0x000fe2000c101912 */
[----:B------:R-:W-:-:S03]  /*16c60*/  IADD3.X R11, R9, UR29, RZ, P3, !PT ;  /* 0x0000001d090b7c10 */ /* 0x000fc60009ffe4ff */
[----:B------:R2:W-:Y:S01]  /*16c70*/  @P1 STG.E desc[UR18][R8.64+0x20], R19 ;  /* 0x0000201308001986 */ /* 0x0005e2000c101912 */
[C---:B------:R-:W-:Y:S01]  /*16c80*/  ISETP.GT.AND P1, PT, R0.reuse, 0x91, P0 ;  /* 0x000000910000780c */ /* 0x040fe20000724270 */
[----:B---3--:R-:W-:Y:S01]  /*16c90*/  FMUL R23, R207, UR23 ;  /* 0x00000017cf177c20 */ /* 0x008fe20008400000 */
[C---:B------:R-:W-:Y:S01]  /*16ca0*/  ISETP.GT.AND P3, PT, R0.reuse, 0x90, P2 ;  /* 0x000000900000780c */ /* 0x040fe20001764270 */
[----:B------:R-:W-:Y:S01]  /*16cb0*/  IMAD.MOV.U32 R14, RZ, RZ, R6 ;  /* 0x000000ffff0e7224 */ /* 0x000fe200078e0006 */
[----:B0-----:R-:W-:Y:S02]  /*16cc0*/  IADD3 R15, R7, UR8, RZ ;  /* 0x00000008070f7c10 */ /* 0x001fe4000fffe0ff */
[C---:B------:R-:W-:Y:S01]  /*16cd0*/  ISETP.GT.AND P5, PT, R0.reuse, 0x91, P2 ;  /* 0x000000910000780c */ /* 0x040fe200017a4270 */
[----:B------:R-:W-:Y:S02]  /*16ce0*/  IMAD.U32 R13, RZ, RZ, UR28 ;  /* 0x0000001cff0d7e24 */ /* 0x000fe4000f8e00ff */
[----:B------:R-:W-:Y:S01]  /*16cf0*/  @P6 STG.E desc[UR18][R14.64], R23 ;  /* 0x000000170e006986 */ /* 0x000fe2000c101912 */
[----:B------:R-:W-:Y:S01]  /*16d00*/  ISETP.GT.AND P6, PT, R0, 0x98, P0 ;  /* 0x000000980000780c */ /* 0x000fe200007c4270 */
[----:B--2---:R-:W-:Y:S01]  /*16d10*/  FMUL R9, R206, UR23 ;  /* 0x00000017ce097c20 */ /* 0x004fe20008400000 */
[----:B------:R-:W-:Y:S01]  /*16d20*/  FMUL R17, R205, UR23 ;  /* 0x00000017cd117c20 */ /* 0x000fe20008400000 */
[----:B------:R-:W-:Y:S01]  /*16d30*/  FMUL R19, R204, UR23 ;  /* 0x00000017cc137c20 */ /* 0x000fe20008400000 */
[----:B------:R-:W-:-:S02]  /*16d40*/  IMAD.WIDE.U32 R12, R13, 0x1c, R10 ;  /* 0x0000001c0d0c7825 */ /* 0x000fc400078e000a */
[----:B------:R0:W-:Y:S02]  /*16d50*/  @P1 STG.E desc[UR18][R10.64], R9 ;  /* 0x000000090a001986 */ /* 0x0001e4000c101912 */
[----:B------:R-:W-:Y:S01]  /*16d60*/  FMUL R21, R203, UR23 ;  /* 0x00000017cb157c20 */ /* 0x000fe20008400000 */
[----:B------:R-:W-:Y:S01]  /*16d70*/  VIADD R13, R13, UR8 ;  /* 0x000000080d0d7c36 */ /* 0x000fe20008000000 */
[----:B------:R2:W-:Y:S01]  /*16d80*/  @P3 STG.E desc[UR18][R14.64+0x20], R17 ;  /* 0x000020110e003986 */ /* 0x0005e2000c101912 */
[----:B------:R-:W-:-:S03]  /*16d90*/  ISETP.GT.AND P1, PT, R0, 0x99, P0 ;  /* 0x000000990000780c */ /* 0x000fc60000724270 */
[----:B------:R3:W-:Y:S01]  /*16da0*/  @P5 STG.E desc[UR18][R10.64+0x20], R19 ;  /* 0x000020130a005986 */ /* 0x0007e2000c101912 */
[----:B------:R-:W-:Y:S02]  /*16db0*/  IADD3 R6, P5, R10, UR9, RZ ;  /* 0x000000090a067c10 */ /* 0x000fe4000ffbe0ff */
[C---:B------:R-:W-:Y:S01]  /*16dc0*/  ISETP.GT.AND P3, PT, R0.reuse, 0x98, P2 ;  /* 0x000000980000780c */ /* 0x040fe20001764270 */
[----:B------:R-:W-:Y:S01]  /*16dd0*/  @P6 STG.E desc[UR18][R12.64], R21 ;  /* 0x000000150c006986 */ /* 0x000fe2000c101912 */
[----:B------:R-:W-:Y:S02]  /*16de0*/  IADD3.X R7, R11, UR29, RZ, P5, !PT ;  /* 0x0000001d0b077c10 */ /* 0x000fe4000affe4ff */
[C---:B------:R-:W-:Y:S02]  /*16df0*/  ISETP.GT.AND P6, PT, R0.reuse, 0x99, P2 ;  /* 0x000000990000780c */ /* 0x040fe400017c4270 */
[----:B------:R-:W-:Y:S01]  /*16e00*/  ISETP.GT.AND P5, PT, R0, 0xa0, P0 ;  /* 0x000000a00000780c */ /* 0x000fe200007a4270 */
[----:B0-----:R-:W-:-:S04]  /*16e10*/  IMAD.WIDE.U32 R8, R153, 0x1c, R6 ;  /* 0x0000001c99087825 */ /* 0x001fc800078e0006 */
[----:B------:R-:W-:Y:S01]  /*16e20*/  FMUL R23, R202, UR23 ;  /* 0x00000017ca177c20 */ /* 0x000fe20008400000 */
[----:B--2---:R-:W-:Y:S01]  /*16e30*/  FMUL R17, R201, UR23 ;  /* 0x00000017c9117c20 */ /* 0x004fe20008400000 */
[----:B---3--:R-:W-:Y:S01]  /*16e40*/  FMUL R19, R200, UR23 ;  /* 0x00000017c8137c20 */ /* 0x008fe20008400000 */
[----:B------:R-:W-:Y:S01]  /*16e50*/  IMAD.MOV.U32 R14, RZ, RZ, R8 ;  /* 0x000000ffff0e7224 */ /* 0x000fe200078e0008 */
[----:B------:R-:W-:Y:S01]  /*16e60*/  IADD3 R15, R9, UR8, RZ ;  /* 0x00000008090f7c10 */ /* 0x000fe2000fffe0ff */
[----:B------:R-:W-:Y:S01]  /*16e70*/  @P1 STG.E desc[UR18][R6.64], R23 ;  /* 0x0000001706001986 */ /* 0x000fe2000c101912 */
[----:B------:R-:W-:Y:S01]  /*16e80*/  FMUL R9, R199, UR23 ;  /* 0x00000017c7097c20 */ /* 0x000fe20008400000 */
[----:B------:R-:W-:Y:S02]  /*16e90*/  IADD3 R10, P1, R6, UR9, RZ ;  /* 0x00000009060a7c10 */ /* 0x000fe4000ff3e0ff */
[----:B------:R0:W-:Y:S01]  /*16ea0*/  @P3 STG.E desc[UR18][R12.64+0x20], R17 ;  /* 0x000020110c003986 */ /* 0x0001e2000c101912 */
[----:B------:R-:W-:-:S02]  /*16eb0*/  ISETP.GT.AND P3, PT, R0, 0xa1, P0 ;  /* 0x000000a10000780c */ /* 0x000fc40000764270 */
        /* <DEDUP_REMOVED lines=8> */
[----:B--2---:R-:W-:-:S04]  /*16f40*/  IMAD.WIDE.U32 R6, R13, 0x1c, R10 ;  /* 0x0000001c0d067825 */ /* 0x004fc800078e000a */
[----:B------:R-:W-:Y:S01]  /*16f50*/  FMUL R19, R197, UR23 ;  /* 0x00000017c5137c20 */ /* 0x000fe20008400000 */
[----:B------:R-:W-:Y:S01]  /*16f60*/  FMUL R21, R196, UR23 ;  /* 0x00000017c4157c20 */ /* 0x000fe20008400000 */
[----:B------:R-:W-:Y:S01]  /*16f70*/  FMUL R23, R195, UR23 ;  /* 0x00000017c3177c20 */ /* 0x000fe20008400000 */
[----:B------:R-:W-:Y:S01]  /*16f80*/  IMAD.MOV.U32 R12, RZ, RZ, R6 ;  /* 0x000000ffff0c7224 */ /* 0x000fe200078e0006 */
[----:B------:R-:W-:Y:S01]  /*16f90*/  IADD3 R13, R7, UR8, RZ ;  /* 0x00000008070d7c10 */ /* 0x000fe2000fffe0ff */
[----:B------:R-:W-:Y:S01]  /*16fa0*/  @P3 STG.E desc[UR18][R10.64], R17 ;  /* 0x000000110a003986 */ /* 0x000fe2000c101912 */
[----:B------:R-:W-:-:S03]  /*16fb0*/  ISETP.GT.AND P3, PT, R0, 0xa9, P0 ;  /* 0x000000a90000780c */ /* 0x000fc60000764270 */
[----:B------:R0:W-:Y:S01]  /*16fc0*/  @P6 STG.E desc[UR18][R14.64+0x20], R19 ;  /* 0x000020130e006986 */ /* 0x0001e2000c101912 */
[----:B------:R-:W-:-:S03]  /*16fd0*/  IADD3 R8, P6, R10, UR9, RZ ;  /* 0x000000090a087c10 */ /* 0x000fc6000ffde0ff */
[----:B------:R2:W-:Y:S01]  /*16fe0*/  @P5 STG.E desc[UR18][R10.64+0x20], R21 ;  /* 0x000020150a005986 */ /* 0x0005e2000c101912 */
[----:B------:R-:W-:-:S03]  /*16ff0*/  ISETP.GT.AND P5, PT, R0, 0xa8, P2 ;  /* 0x000000a80000780c */ /* 0x000fc600017a4270 */
[----:B------:R-:W-:Y:S01]  /*17000*/  @P1 STG.E desc[UR18][R12.64], R23 ;  /* 0x000000170c001986 */ /* 0x000fe2000c101912 */
[----:B------:R-:W-:Y:S02]  /*17010*/  ISETP.GT.AND P1, PT, R0, 0xa9, P2 ;  /* 0x000000a90000780c */ /* 0x000fe40001724270 */
[----:B---3--:R-:W-:Y:S01]  /*17020*/  IADD3.X R9, R11, UR29, RZ, P6, !PT ;  /* 0x0000001d0b097c10 */ /* 0x008fe2000b7fe4ff */
[----:B0-----:R-:W-:Y:S01]  /*17030*/  FMUL R15, R194, UR23 ;  /* 0x00000017c20f7c20 */ /* 0x001fe20008400000 */
[----:B------:R-:W-:Y:S01]  /*17040*/  FMUL R17, R193, UR23 ;  /* 0x00000017c1117c20 */ /* 0x000fe20008400000 */
[----:B------:R-:W-:Y:S01]  /*17050*/  IMAD.U32 R7, RZ, RZ, UR28 ;  /* 0x0000001cff077e24 */ /* 0x000fe2000f8e00ff */
[----:B------:R-:W-:Y:S01]  /*17060*/  ISETP.GT.AND P6, PT, R0, 0xb0, P0 ;  /* 0x000000b00000780c */ /* 0x000fe200007c4270 */
[----:B------:R-:W-:Y:S01]  /*17070*/  FMUL R19, R192, UR23 ;  /* 0x00000017c0137c20 */ /* 0x000fe20008400000 */
[----:B------:R0:W-:Y:S01]  /*17080*/  @P3 STG.E desc[UR18][R8.64], R15 ;  /* 0x0000000f08003986 */ /* 0x0001e2000c101912 */
[----:B--2---:R-:W-:Y:S01]  /*17090*/  IADD3 R10, P3, R8, UR9, RZ ;  /* 0x00000009080a7c10 */ /* 0x004fe2000ff7e0ff */
[----:B------:R-:W-:-:S02]  /*170a0*/  IMAD.WIDE.U32 R6, R7, 0x1c, R8 ;  /* 0x0000001c07067825 */ /* 0x000fc400078e0008 */
[----:B------:R2:W-:Y:S01]  /*170b0*/  @P5 STG.E desc[UR18][R12.64+0x20], R17 ;  /* 0x000020110c005986 */ /* 0x0005e2000c101912 */
[----:B------:R-:W-:Y:S01]  /*170c0*/  IADD3.X R11, R9, UR29, RZ, P3, !PT ;  /* 0x0000001d090b7c10 */ /* 0x000fe20009ffe4ff */
[----:B------:R-:W-:Y:S02]  /*170d0*/  FMUL R21, R191, UR23 ;  /* 0x00000017bf157c20 */ /* 0x000fe40008400000 */
[----:B------:R3:W-:Y:S01]  /*170e0*/  @P1 STG.E desc[UR18][R8.64+0x20], R19 ;  /* 0x0000201308001986 */ /* 0x0007e2000c101912 */
[C---:B------:R-:W-:Y:S01]  /*170f0*/  ISETP.GT.AND P1, PT, R0.reuse, 0xb1, P0 ;  /* 0x000000b10000780c */ /* 0x040fe20000724270 */
[----:B------:R-:W-:Y:S01]  /*17100*/  IMAD.MOV.U32 R14, RZ, RZ, R6 ;  /* 0x000000ffff0e7224 */ /* 0x000fe200078e0006 */
[C---:B------:R-:W-:Y:S01]  /*17110*/  ISETP.GT.AND P3, PT, R0.reuse, 0xb0, P2 ;  /* 0x000000b00000780c */ /* 0x040fe20001764270 */
[----:B0-----:R-:W-:Y:S01]  /*17120*/  VIADD R15, R7, UR8 ;  /* 0x00000008070f7c36 */ /* 0x001fe20008000000 */
[----:B------:R-:W-:Y:S02]  /*17130*/  ISETP.GT.AND P5, PT, R0, 0xb1, P2 ;  /* 0x000000b10000780c */ /* 0x000fe400017a4270 */
[----:B------:R-:W-:-:S02]  /*17140*/  MOV R23, UR28 ;  /* 0x0000001c00177c02 */ /* 0x000fc40008000f00 */
[----:B------:R-:W-:Y:S01]  /*17150*/  @P6 STG.E desc[UR18][R14.64], R21 ;  /* 0x000000150e006986 */ /* 0x000fe2000c101912 */
[----:B------:R-:W-:Y:S01]  /*17160*/  ISETP.GT.AND P6, PT, R0, 0xb8, P0 ;  /* 0x000000b80000780c */ /* 0x000fe200007c4270 */
[----:B--2---:R-:W-:Y:S01]  /*17170*/  FMUL R17, R189, UR23 ;  /* 0x00000017bd117c20 */ /* 0x004fe20008400000 */
[----:B---3--:R-:W-:Y:S01]  /*17180*/  FMUL R9, R190, UR23 ;  /* 0x00000017be097c20 */ /* 0x008fe20008400000 */
[----:B------:R-:W-:-:S04]  /*17190*/  IMAD.WIDE.U32 R12, R23, 0x1c, R10 ;  /* 0x0000001c170c7825 */ /* 0x000fc800078e000a */
[----:B------:R-:W-:Y:S01]  /*171a0*/  FMUL R19, R188, UR23 ;  /* 0x00000017bc137c20 */ /* 0x000fe20008400000 */
[----:B------:R-:W-:Y:S01]  /*171b0*/  FMUL R23, R187, UR23 ;  /* 0x00000017bb177c20 */ /* 0x000fe20008400000 */
[----:B------:R0:W-:Y:S01]  /*171c0*/  @P1 STG.E desc[UR18][R10.64], R9 ;  /* 0x000000090a001986 */ /* 0x0001e2000c101912 */
[----:B------:R-:W-:-:S03]  /*171d0*/  IADD3 R13, R13, UR8, RZ ;  /* 0x000000080d0d7c10 */ /* 0x000fc6000fffe0ff */
        /* <DEDUP_REMOVED lines=13> */
[----:B------:R-:W-:Y:S02]  /*172b0*/  VIADD R15, R9, UR8 ;  /* 0x00000008090f7c36 */ /* 0x000fe40008000000 */
[----:B------:R-:W-:Y:S01]  /*172c0*/  FMUL R9, R183, UR23 ;  /* 0x00000017b7097c20 */ /* 0x000fe20008400000 */
[----:B------:R-:W-:Y:S01]  /*172d0*/  IMAD.MOV.U32 R14, RZ, RZ, R8 ;  /* 0x000000ffff0e7224 */ /* 0x000fe200078e0008 */
[----:B------:R-:W-:Y:S01]  /*172e0*/  @P1 STG.E desc[UR18][R6.64], R21 ;  /* 0x0000001506001986 */ /* 0x000fe2000c101912 */
[----:B------:R-:W-:-:S03]  /*172f0*/  IADD3 R10, P1, R6, UR9, RZ ;  /* 0x00000009060a7c10 */ /* 0x000fc6000ff3e0ff */
[----:B------:R0:W-:Y:S01]  /*17300*/  @P3 STG.E desc[UR18][R12.64+0x20], R17 ;  /* 0x000020110c003986 */ /* 0x0001e2000c101912 */
[----:B------:R-:W-:-:S03]  /*17310*/  ISETP.GT.AND P3, PT, R0, 0xc1, P0 ;  /* 0x000000c10000780c */ /* 0x000fc60000764270 */
[----:B------:R2:W-:Y:S01]  /*17320*/  @P6 STG.E desc[UR18][R6.64+0x20], R19 ;  /* 0x0000201306006986 */ /* 0x0005e2000c101912 */
[C---:B------:R-:W-:Y:S02]  /*17330*/  ISETP.GT.AND P6, PT, R0.reuse, 0xc0, P2 ;  /* 0x000000c00000780c */ /* 0x040fe400017c4270 */
[----:B------:R-:W-:Y:S01]  /*17340*/  IADD3.X R11, R7, UR29, RZ, P1, !PT ;  /* 0x0000001d070b7c10 */ /* 0x000fe20008ffe4ff */
[----:B------:R3:W-:Y:S01]  /*17350*/  @P5 STG.E desc[UR18][R14.64], R9 ;  /* 0x000000090e005986 */ /* 0x0007e2000c101912 */
[C---:B------:R-:W-:Y:S02]  /*17360*/  ISETP.GT.AND P5, PT, R0.reuse, 0xc1, P2 ;  /* 0x000000c10000780c */ /* 0x040fe400017a4270 */
[----:B------:R-:W-:Y:S02]  /*17370*/  ISETP.GT.AND P1, PT, R0, 0xc8, P0 ;  /* 0x000000c80000780c */ /* 0x000fe40000724270 */
[----:B0-----:R-:W-:Y:S01]  /*17380*/  MOV R13, UR28 ;  /* 0x0000001c000d7c02 */ /* 0x001fe20008000f00 */
[----:B------:R-:W-:Y:S01]  /*17390*/  FMUL R17, R182, UR23 ;  /* 0x00000017b6117c20 */ /* 0x000fe20008400000 */
[----:B------:R-:W-:Y:S01]  /*173a0*/  FMUL R21, R180, UR23 ;  /* 0x00000017b4157c20 */ /* 0x000fe20008400000 */
[----:B--2---:R-:W-:-:S02]  /*173b0*/  FMUL R19, R181, UR23 ;  /* 0x00000017b5137c20 */ /* 0x004fc40008400000 */
[----:B------:R-:W-:-:S04]  /*173c0*/  IMAD.WIDE.U32 R6, R13, 0x1c, R10 ;  /* 0x0000001c0d067825 */ /* 0x000fc800078e000a */
[----:B------:R-:W-:Y:S01]  /*173d0*/  FMUL R23, R179, UR23 ;  /* 0x00000017b3177c20 */ /* 0x000fe20008400000 */
[----:B------:R-:W-:Y:S01]  /*173e0*/  @P3 STG.E desc[UR18][R10.64], R17 ;  /* 0x000000110a003986 */ /* 0x000fe2000c101912 */
[----:B------:R-:W-:Y:S02]  /*173f0*/  VIADD R13, R7, UR8 ;  /* 0x00000008070d7c36 */ /* 0x000fe40008000000 */
[----:B------:R-:W-:Y:S01]  /*17400*/  IMAD.MOV.U32 R12, RZ, RZ, R6 ;  /* 0x000000ffff0c7224 */ /* 0x000fe200078e0006 */
[----:B------:R-:W-:Y:S01]  /*17410*/  ISETP.GT.AND P3, PT, R0, 0xc9, P0 ;  /* 0x000000c90000780c */ /* 0x000fe20000764270 */
        /* <DEDUP_REMOVED lines=8> */
[----:B------:R-:W-:Y:S01]  /*174a0*/  MOV R7, UR28 ;  /* 0x0000001c00077c02 */ /* 0x000fe20008000f00 */
[----:B------:R-:W-:Y:S01]  /*174b0*/  FMUL R17, R177, UR23 ;  /* 0x00000017b1117c20 */ /* 0x000fe20008400000 */
[----:B------:R-:W-:Y:S01]  /*174c0*/  ISETP.GT.AND P6, PT, R0, 0xd0, P0 ;  /* 0x000000d00000780c */ /* 0x000fe200007c4270 */
[----:B------:R-:W-:Y:S01]  /*174d0*/  FMUL R19, R176, UR23 ;  /* 0x00000017b0137c20 */ /* 0x000fe20008400000 */
[----:B------:R0:W-:Y:S01]  /*174e0*/  @P3 STG.E desc[UR18][R8.64], R15 ;  /* 0x0000000f08003986 */ /* 0x0001e2000c101912 */
[----:B--2---:R-:W-:Y:S01]  /*174f0*/  IADD3 R10, P3, R8, UR9, RZ ;  /* 0x00000009080a7c10 */ /* 0x004fe2000ff7e0ff */
[----:B------:R-:W-:-:S02]  /*17500*/  IMAD.WIDE.U32 R6, R7, 0x1c, R8 ;  /* 0x0000001c07067825 */ /* 0x000fc400078e0008 */
[----:B------:R-:W-:Y:S01]  /*17510*/  @P5 STG.E desc[UR18][R12.64+0x20], R17 ;  /* 0x000020110c005986 */ /* 0x000fe2000c101912 */
[----:B------:R-:W-:Y:S01]  /*17520*/  IADD3.X R11, R9, UR29, RZ, P3, !PT ;  /* 0x0000001d090b7c10 */ /* 0x000fe20009ffe4ff */
[----:B------:R-:W-:Y:S02]  /*17530*/  FMUL R21, R175, UR23 ;  /* 0x00000017af157c20 */ /* 0x000fe40008400000 */
[----:B------:R2:W-:Y:S01]  /*17540*/  @P1 STG.E desc[UR18][R8.64+0x20], R19 ;  /* 0x0000201308001986 */ /* 0x0005e2000c101912 */
[C---:B------:R-:W-:Y:S02]  /*17550*/  ISETP.GT.AND P1, PT, R0.reuse, 0xd1, P0 ;  /* 0x000000d10000780c */ /* 0x040fe40000724270 */
[C---:B------:R-:W-:Y:S01]  /*17560*/  ISETP.GT.AND P3, PT, R0.reuse, 0xd0, P2 ;  /* 0x000000d00000780c */ /* 0x040fe20001764270 */
[----:B0-----:R-:W-:Y:S01]  /*17570*/  VIADD R15, R7, UR8 ;  /* 0x00000008070f7c36 */ /* 0x001fe20008000000 */
[----:B------:R-:W-:Y:S02]  /*17580*/  MOV R14, R6 ;  /* 0x00000006000e7202 */ /* 0x000fe40000000f00 */
[----:B------:R-:W-:Y:S01]  /*17590*/  ISETP.GT.AND P5, PT, R0, 0xd1, P2 ;  /* 0x000000d10000780c */ /* 0x000fe200017a4270 */
[----:B------:R-:W-:-:S02]  /*175a0*/  IMAD.U32 R23, RZ, RZ, UR28 ;  /* 0x0000001cff177e24 */ /* 0x000fc4000f8e00ff */
[----:B------:R-:W-:Y:S01]  /*175b0*/  @P6 STG.E desc[UR18][R14.64], R21 ;  /* 0x000000150e006986 */ /* 0x000fe2000c101912 */
[----:B------:R-:W-:Y:S01]  /*175c0*/  ISETP.GT.AND P6, PT, R0, 0xd8, P0 ;  /* 0x000000d80000780c */ /* 0x000fe200007c4270 */
[----:B--2---:R-:W-:Y:S01]  /*175d0*/  FMUL R9, R174, UR23 ;  /* 0x00000017ae097c20 */ /* 0x004fe20008400000 */
[----:B------:R-:W-:Y:S01]  /*175e0*/  FMUL R17, R173, UR23 ;  /* 0x00000017ad117c20 */ /* 0x000fe20008400000 */
[----:B------:R-:W-:Y:S01]  /*175f0*/  FMUL R19, R172, UR23 ;  /* 0x00000017ac137c20 */ /* 0x000fe20008400000 */
[----:B------:R-:W-:Y:S02]  /*17600*/  IMAD.WIDE.U32 R12, R23, 0x1c, R10 ;  /* 0x0000001c170c7825 */ /* 0x000fe400078e000a */
[----:B------:R0:W-:Y:S02]  /*17610*/  @P1 STG.E desc[UR18][R10.64], R9 ;  /* 0x000000090a001986 */ /* 0x0001e4000c101912 */
[----:B------:R-:W-:Y:S01]  /*17620*/  FMUL R23, R171, UR23 ;  /* 0x00000017ab177c20 */ /* 0x000fe20008400000 */
[----:B------:R-:W-:Y:S01]  /*17630*/  VIADD R13, R13, UR8 ;  /* 0x000000080d0d7c36 */ /* 0x000fe20008000000 */
[----:B------:R2:W-:Y:S04]  /*17640*/  @P3 STG.E desc[UR18][R14.64+0x20], R17 ;  /* 0x000020110e003986 */ /* 0x0005e8000c101912 */
[----:B------:R3:W-:Y:S01]  /*17650*/  @P5 STG.E desc[UR18][R10.64+0x20], R19 ;  /* 0x000020130a005986 */ /* 0x0007e2000c101912 */
[----:B------:R-:W-:-:S02]  /*17660*/  IADD3 R6, P5, R10, UR9, RZ ;  /* 0x000000090a067c10 */ /* 0x000fc4000ffbe0ff */
[C---:B------:R-:W-:Y:S01]  /*17670*/  ISETP.GT.AND P1, PT, R0.reuse, 0xd9, P0 ;  /* 0x000000d90000780c */ /* 0x040fe20000724270 */
[----:B------:R-:W-:Y:S01]  /*17680*/  @P6 STG.E desc[UR18][R12.64], R23 ;  /* 0x000000170c006986 */ /* 0x000fe2000c101912 */
[C---:B------:R-:W-:Y:S02]  /*17690*/  ISETP.GT.AND P3, PT, R0.reuse, 0xd8, P2 ;  /* 0x000000d80000780c */ /* 0x040fe40001764270 */
        /* <DEDUP_REMOVED lines=9> */
[----:B------:R-:W-:Y:S01]  /*17730*/  MOV R14, R8 ;  /* 0x00000008000e7202 */ /* 0x000fe20000000f00 */
[----:B------:R-:W-:Y:S01]  /*17740*/  @P1 STG.E desc[UR18][R6.64], R21 ;  /* 0x0000001506001986 */ /* 0x000fe2000c101912 */
[----:B------:R-:W-:-:S03]  /*17750*/  ISETP.GT.AND P1, PT, R0, 0xe1, P0 ;  /* 0x000000e10000780c */ /* 0x000fc60000724270 */
[----:B------:R0:W-:Y:S01]  /*17760*/  @P3 STG.E desc[UR18][R12.64+0x20], R17 ;  /* 0x000020110c003986 */ /* 0x0001e2000c101912 */
[----:B------:R-:W-:-:S03]  /*17770*/  IADD3 R10, P3, R6, UR9, RZ ;  /* 0x00000009060a7c10 */ /* 0x000fc6000ff7e0ff */
[----:B------:R2:W-:Y:S01]  /*17780*/  @P6 STG.E desc[UR18][R6.64+0x20], R19 ;  /* 0x0000201306006986 */ /* 0x0005e2000c101912 */
[----:B------:R-:W-:-:S03]  /*17790*/  ISETP.GT.AND P6, PT, R0, 0xe0, P2 ;  /* 0x000000e00000780c */ /* 0x000fc600017c4270 */
[----:B------:R-:W-:Y:S01]  /*177a0*/  @P5 STG.E desc[UR18][R14.64], R9 ;  /* 0x000000090e005986 */ /* 0x000fe2000c101912 */
[C---:B------:R-:W-:Y:S02]  /*177b0*/  ISETP.GT.AND P5, PT, R0.reuse, 0xe1, P2 ;  /* 0x000000e10000780c */ /* 0x040fe400017a4270 */
[----:B------:R-:W-:Y:S01]  /*177c0*/  IADD3.X R11, R7, UR29, RZ, P3, !PT ;  /* 0x0000001d070b7c10 */ /* 0x000fe20009ffe4ff */
[----:B0-----:R-:W-:Y:S01]  /*177d0*/  IMAD.U32 R13, RZ, RZ, UR28 ;  /* 0x0000001cff0d7e24 */ /* 0x001fe2000f8e00ff */
[----:B------:R-:W-:Y:S01]  /*177e0*/  ISETP.GT.AND P3, PT, R0, 0xe8, P0 ;  /* 0x000000e80000780c */ /* 0x000fe20000764270 */
[----:B------:R-:W-:Y:S01]  /*177f0*/  FMUL R17, R166, UR23 ;  /* 0x00000017a6117c20 */ /* 0x000fe20008400000 */
[----:B------:R-:W-:Y:S01]  /*17800*/  FMUL R21, R164, UR23 ;  /* 0x00000017a4157c20 */ /* 0x000fe20008400000 */
[----:B--2---:R-:W-:Y:S01]  /*17810*/  FMUL R19, R165, UR23 ;  /* 0x00000017a5137c20 */ /* 0x004fe20008400000 */
[----:B------:R-:W-:-:S04]  /*17820*/  IMAD.WIDE.U32 R6, R13, 0x1c, R10 ;  /* 0x0000001c0d067825 */ /* 0x000fc800078e000a */
[----:B------:R-:W-:Y:S01]  /*17830*/  FMUL R23, R163, UR23 ;  /* 0x00000017a3177c20 */ /* 0x000fe20008400000 */
[----:B------:R0:W-:Y:S01]  /*17840*/  @P1 STG.E desc[UR18][R10.64], R17 ;  /* 0x000000110a001986 */ /* 0x0001e2000c101912 */
[C---:B------:R-:W-:Y:S01]  /*17850*/  ISETP.GT.AND P1, PT, R0.reuse, 0xe9, P0 ;  /* 0x000000e90000780c */ /* 0x040fe20000724270 */
[----:B------:R-:W-:Y:S01]  /*17860*/  VIADD R13, R7, UR8 ;  /* 0x00000008070d7c36 */ /* 0x000fe20008000000 */
[----:B------:R-:W-:Y:S01]  /*17870*/  MOV R12, R6 ;  /* 0x00000006000c7202 */ /* 0x000fe20000000f00 */
[----:B------:R2:W-:Y:S04]  /*17880*/  @P6 STG.E desc[UR18][R14.64+0x20], R19 ;  /* 0x000020130e006986 */ /* 0x0005e8000c101912 */
[----:B------:R3:W-:Y:S01]  /*17890*/  @P5 STG.E desc[UR18][R10.64+0x20], R21 ;  /* 0x000020150a005986 */ /* 0x0007e2000c101912 */
[----:B------:R-:W-:-:S02]  /*178a0*/  ISETP.GT.AND P5, PT, R0, 0xe8, P2 ;  /* 0x000000e80000780c */ /* 0x000fc400017a4270 */
[----:B------:R-:W-:Y:S01]  /*178b0*/  IADD3 R8, P6, R10, UR9, RZ ;  /* 0x000000090a087c10 */ /* 0x000fe2000ffde0ff */
[----:B------:R-:W-:Y:S01]  /*178c0*/  @P3 STG.E desc[UR18][R12.64], R23 ;  /* 0x000000170c003986 */ /* 0x000fe2000c101912 */
[----:B------:R-:W-:Y:S01]  /*178d0*/  ISETP.GT.AND P3, PT, R0, 0xe9, P2 ;  /* 0x000000e90000780c */ /* 0x000fe20001764270 */
[----:B0-----:R-:W-:Y:S01]  /*178e0*/  FMUL R17, R161, UR23 ;  /* 0x00000017a1117c20 */ /* 0x001fe20008400000 */
[----:B------:R-:W-:Y:S01]  /*178f0*/  IADD3.X R9, R11, UR29, RZ, P6, !PT ;  /* 0x0000001d0b097c10 */ /* 0x000fe2000b7fe4ff */
[----:B--2---:R-:W-:Y:S01]  /*17900*/  FMUL R15, R162, UR23 ;  /* 0x00000017a20f7c20 */ /* 0x004fe20008400000 */
[----:B------:R-:W-:-:S04]  /*17910*/  FMUL R19, R160, UR23 ;  /* 0x00000017a0137c20 */ /* 0x000fc80008400000 */
[----:B------:R0:W-:Y:S01]  /*17920*/  @P1 STG.E desc[UR18][R8.64], R15 ;  /* 0x0000000f08001986 */ /* 0x0001e2000c101912 */
[----:B------:R-:W-:-:S03]  /*17930*/  IMAD.U32 R7, RZ, RZ, UR28 ;  /* 0x0000001cff077e24 */ /* 0x000fc6000f8e00ff */
[----:B------:R2:W-:Y:S01]  /*17940*/  @P5 STG.E desc[UR18][R12.64+0x20], R17 ;  /* 0x000020110c005986 */ /* 0x0005e2000c101912 */
[----:B---3--:R-:W-:Y:S02]  /*17950*/  IADD3 R10, P5, R8, UR9, RZ ;  /* 0x00000009080a7c10 */ /* 0x008fe4000ffbe0ff */
[C---:B------:R-:W-:Y:S01]  /*17960*/  ISETP.GT.AND P1, PT, R0.reuse, 0xf0, P0 ;  /* 0x000000f00000780c */ /* 0x040fe20000724270 */
[----:B------:R3:W-:Y:S01]  /*17970*/  @P3 STG.E desc[UR18][R8.64+0x20], R19 ;  /* 0x0000201308003986 */ /* 0x0007e2000c101912 */
[C---:B------:R-:W-:Y:S02]  /*17980*/  ISETP.GT.AND P3, PT, R0.reuse, 0xf1, P0 ;  /* 0x000000f10000780c */ /* 0x040fe40000764270 */
[----:B------:R-:W-:Y:S01]  /*17990*/  IADD3.X R11, R9, UR29, RZ, P5, !PT ;  /* 0x0000001d090b7c10 */ /* 0x000fe2000affe4ff */
[----:B------:R-:W-:Y:S01]  /*179a0*/  IMAD.WIDE.U32 R6, R7, 0x1c, R8 ;  /* 0x0000001c07067825 */ /* 0x000fe200078e0008 */
[C---:B------:R-:W-:Y:S02]  /*179b0*/  ISETP.GT.AND P5, PT, R0.reuse, 0xf0, P2 ;  /* 0x000000f00000780c */ /* 0x040fe400017a4270 */
[----:B------:R-:W-:Y:S01]  /*179c0*/  ISETP.GT.AND P6, PT, R0, 0xf1, P2 ;  /* 0x000000f10000780c */ /* 0x000fe200017c4270 */
[----:B0-----:R-:W-:-:S02]  /*179d0*/  IMAD.U32 R15, RZ, RZ, UR28 ;  /* 0x0000001cff0f7e24 */ /* 0x001fc4000f8e00ff */
[----:B------:R-:W-:Y:S01]  /*179e0*/  FMUL R21, R159, UR23 ;  /* 0x000000179f157c20 */ /* 0x000fe20008400000 */
[----:B------:R-:W-:Y:S01]  /*179f0*/  IADD3 R7, R7, UR8, RZ ;  /* 0x0000000807077c10 */ /* 0x000fe2000fffe0ff */
[----:B--2---:R-:W-:-:S04]  /*17a00*/  IMAD.WIDE.U32 R12, R15, 0x1c, R10 ;  /* 0x0000001c0f0c7825 */ /* 0x004fc800078e000a */
[----:B------:R-:W-:Y:S01]  /*17a10*/  FMUL R15, R158, UR23 ;  /* 0x000000179e0f7c20 */ /* 0x000fe20008400000 */
[----:B------:R-:W-:Y:S01]  /*17a20*/  FMUL R17, R157, UR23 ;  /* 0x000000179d117c20 */ /* 0x000fe20008400000 */
[----:B---3--:R-:W-:Y:S01]  /*17a30*/  FMUL R19, R156, UR23 ;  /* 0x000000179c137c20 */ /* 0x008fe20008400000 */
[----:B------:R-:W-:Y:S01]  /*17a40*/  @P1 STG.E desc[UR18][R6.64], R21 ;  /* 0x0000001506001986 */ /* 0x000fe2000c101912 */
[----:B------:R-:W-:-:S03]  /*17a50*/  ISETP.GT.AND P1, PT, R0, 0xf8, P0 ;  /* 0x000000f80000780c */ /* 0x000fc60000724270 */
[----:B------:R0:W-:Y:S01]  /*17a60*/  @P3 STG.E desc[UR18][R10.64], R15 ;  /* 0x0000000f0a003986 */ /* 0x0001e2000c101912 */
[----:B------:R-:W-:-:S03]  /*17a70*/  ISETP.GT.AND P0, PT, R0, 0xf9, P0 ;  /* 0x000000f90000780c */ /* 0x000fc60000704270 */
[----:B------:R2:W-:Y:S01]  /*17a80*/  @P5 STG.E desc[UR18][R6.64+0x20], R17 ;  /* 0x0000201106005986 */ /* 0x0005e2000c101912 */
[----:B------:R-:W-:-:S03]  /*17a90*/  ISETP.GT.AND P5, PT, R0, 0xf8, P2 ;  /* 0x000000f80000780c */ /* 0x000fc600017a4270 */
[----:B------:R3:W-:Y:S01]  /*17aa0*/  @P6 STG.E desc[UR18][R10.64+0x20], R19 ;  /* 0x000020130a006986 */ /* 0x0007e2000c101912 */
[----:B------:R-:W-:Y:S02]  /*17ab0*/  IADD3 R8, P6, R10, UR9, RZ ;  /* 0x000000090a087c10 */ /* 0x000fe4000ffde0ff */
[----:B------:R-:W-:Y:S02]  /*17ac0*/  ISETP.GT.AND P2, PT, R0, 0xf9, P2 ;  /* 0x000000f90000780c */ /* 0x000fe40001744270 */
[----:B------:R-:W-:Y:S01]  /*17ad0*/  ISETP.GT.AND P3, PT, R154, 0x80, PT ;  /* 0x000000809a00780c */ /* 0x000fe20003f64270 */
[----:B------:R-:W-:Y:S01]  /*17ae0*/  VIADD R13, R13, UR8 ;  /* 0x000000080d0d7c36 */ /* 0x000fe20008000000 */
[----:B------:R-:W-:Y:S01]  /*17af0*/  IADD3.X R9, R11, UR29, RZ, P6, !PT ;  /* 0x0000001d0b097c10 */ /* 0x000fe2000b7fe4ff */
[----:B------:R-:W-:Y:S01]  /*17b00*/  FMUL R23, R155, UR23 ;  /* 0x000000179b177c20 */ /* 0x000fe20008400000 */
[----:B------:R-:W-:Y:S01]  /*17b10*/  ISETP.GT.AND P6, PT, R0, RZ, P3 ;  /* 0x000000ff0000720c */ /* 0x000fe20001fc4270 */
[----:B0-----:R-:W-:Y:S01]  /*17b20*/  FMUL R15, R152, UR23 ;  /* 0x00000017980f7c20 */ /* 0x001fe20008400000 */
[----:B--2---:R-:W-:Y:S01]  /*17b30*/  FMUL R17, R20, UR23 ;  /* 0x0000001714117c20 */ /* 0x004fe20008400000 */
[----:B---3--:R-:W-:Y:S01]  /*17b40*/  FMUL R11, R22, UR23 ;  /* 0x00000017160b7c20 */ /* 0x008fe20008400000 */
[----:B------:R-:W-:Y:S01]  /*17b50*/  @P1 STG.E desc[UR18][R12.64], R23 ;  /* 0x000000170c001986 */ /* 0x000fe2000c101912 */
[----:B------:R-:W-:Y:S01]  /*17b60*/  ISETP.GT.AND P1, PT, R154, 0x88, PT ;  /* 0x000000889a00780c */ /* 0x000fe20003f24270 */
[----:B------:R-:W-:-:S02]  /*17b70*/  FMUL R19, R24, UR23 ;  /* 0x0000001718137c20 */ /* 0x000fc40008400000 */
[----:B------:R-:W-:Y:S01]  /*17b80*/  @P0 STG.E desc[UR18][R8.64], R15 ;  /* 0x0000000f08000986 */ /* 0x000fe2000c101912 */
[----:B------:R-:W-:-:S03]  /*17b90*/  ISETP.GT.AND P0, PT, R0, 0x1, P1 ;  /* 0x000000010000780c */ /* 0x000fc60000f04270 */
[----:B------:R-:W-:Y:S01]  /*17ba0*/  @P5 STG.E desc[UR18][R12.64+0x20], R11 ;  /* 0x0000200b0c005986 */ /* 0x000fe2000c101912 */
[----:B------:R-:W-:-:S03]  /*17bb0*/  ISETP.GT.AND P5, PT, R0, 0x1, P3 ;  /* 0x000000010000780c */ /* 0x000fc60001fa4270 */
[----:B------:R0:W-:Y:S01]  /*17bc0*/  @P2 STG.E desc[UR18][R8.64+0x20], R17 ;  /* 0x0000201108002986 */ /* 0x0001e2000c101912 */
[C---:B------:R-:W-:Y:S01]  /*17bd0*/  ISETP.GT.AND P2, PT, R0.reuse, RZ, P1 ;  /* 0x000000ff0000720c */ /* 0x040fe20000f44270 */
[----:B------:R-:W-:Y:S02]  /*17be0*/  IMAD.U32 R7, RZ, RZ, UR28 ;  /* 0x0000001cff077e24 */ /* 0x000fe4000f8e00ff */
[----:B------:R-:W-:Y:S01]  /*17bf0*/  @P6 STG.E desc[UR18][R4.64+0x200], R19 ;  /* 0x0002001304006986 */ /* 0x000fe2000c101912 */
[----:B------:R-:W-:Y:S01]  /*17c00*/  ISETP.GT.AND P6, PT, R0, 0x8, P3 ;  /* 0x000000080000780c */ /* 0x000fe20001fc4270 */
[----:B------:R-:W-:-:S04]  /*17c10*/  IMAD.WIDE.U32 R6, R7, 0x1c, R2 ;  /* 0x0000001c07067825 */ /* 0x000fc800078e0002 */
[----:B------:R-:W-:Y:S01]  /*17c20*/  FMUL R25, R25, UR23 ;  /* 0x0000001719197c20 */ /* 0x000fe20008400000 */
[----:B------:R-:W-:Y:S01]  /*17c30*/  FMUL R27, R27, UR23 ;  /* 0x000000171b1b7c20 */ /* 0x000fe20008400000 */
[----:B0-----:R-:W-:Y:S01]  /*17c40*/  FMUL R9, R26, UR23 ;  /* 0x000000171a097c20 */ /* 0x001fe20008400000 */
[----:B------:R-:W-:Y:S01]  /*17c50*/  IADD3 R11, R7, UR8, RZ ;  /* 0x00000008070b7c10 */ /* 0x000fe2000fffe0ff */
[----:B------:R-:W-:Y:S01]  /*17c60*/  IMAD.MOV.U32 R10, RZ, RZ, R6 ;  /* 0x000000ffff0a7224 */ /* 0x000fe200078e0006 */
[----:B------:R-:W-:Y:S01]  /*17c70*/  @P5 STG.E desc[UR18][R2.64+0x200], R25 ;  /* 0x0002001902005986 */ /* 0x000fe2000c101912 */
[----:B------:R-:W-:Y:S01]  /*17c80*/  FMUL R13, R28, UR23 ;  /* 0x000000171c0d7c20 */ /* 0x000fe20008400000 */
[----:B------:R-:W-:Y:S02]  /*17c90*/  IADD3 R6, P5, R2, UR9, RZ ;  /* 0x0000000902067c10 */ /* 0x000fe4000ffbe0ff */
[----:B------:R-:W-:Y:S01]  /*17ca0*/  @P2 STG.E desc[UR18][R4.64+0x220], R9 ;  /* 0x0002200904002986 */ /* 0x000fe2000c101912 */
[----:B------:R-:W-:-:S03]  /*17cb0*/  ISETP.GT.AND P2, PT, R0, 0x8, P1 ;  /* 0x000000080000780c */ /* 0x000fc60000f44270 */
[----:B------:R0:W-:Y:S01]  /*17cc0*/  @P0 STG.E desc[UR18][R2.64+0x220], R27 ;  /* 0x0002201b02000986 */ /* 0x0001e2000c101912 */
[C---:B------:R-:W-:Y:S01]  /*17cd0*/  ISETP.GT.AND P0, PT, R0.reuse, 0x9, P3 ;  /* 0x000000090000780c */ /* 0x040fe20001f04270 */
[----:B------:R-:W-:Y:S01]  /*17ce0*/  IMAD.U32 R17, RZ, RZ, UR28 ;  /* 0x0000001cff117e24 */ /* 0x000fe2000f8e00ff */
[----:B------:R-:W-:Y:S01]  /*17cf0*/  IADD3.X R7, R3, UR29, RZ, P5, !PT ;  /* 0x0000001d03077c10 */ /* 0x000fe2000affe4ff */
[----:B------:R2:W-:Y:S01]  /*17d00*/  @P6 STG.E desc[UR18][R10.64+0x200], R13 ;  /* 0x0002000d0a006986 */ /* 0x0005e2000c101912 */
[C---:B------:R-:W-:Y:S02]  /*17d10*/  ISETP.GT.AND P6, PT, R0.reuse, 0x9, P1 ;  /* 0x000000090000780c */ /* 0x040fe40000fc4270 */
[----:B------:R-:W-:Y:S01]  /*17d20*/  ISETP.GT.AND P5, PT, R0, 0x10, P3 ;  /* 0x000000100000780c */ /* 0x000fe20001fa4270 */
[----:B------:R-:W-:Y:S01]  /*17d30*/  FMUL R29, R29, UR23 ;  /* 0x000000171d1d7c20 */ /* 0x000fe20008400000 */
[----:B------:R-:W-:Y:S01]  /*17d40*/  FMUL R15, R30, UR23 ;  /* 0x000000171e0f7c20 */ /* 0x000fe20008400000 */
[----:B0-----:R-:W-:-:S04]  /*17d50*/  IMAD.WIDE.U32 R2, R17, 0x1c, R6 ;  /* 0x0000001c11027825 */ /* 0x001fc800078e0006 */
[----:B------:R-:W-:Y:S01]  /*17d60*/  FMUL R31, R31, UR23 ;  /* 0x000000171f1f7c20 */ /* 0x000fe20008400000 */
[----:B------:R-:W-:Y:S01]  /*17d70*/  @P0 STG.E desc[UR18][R6.64+0x200], R29 ;  /* 0x0002001d06000986 */ /* 0x000fe2000c101912 */
[----:B--2---:R-:W-:Y:S01]  /*17d80*/  FMUL R13, R32, UR23 ;  /* 0x00000017200d7c20 */ /* 0x004fe20008400000 */
[----:B------:R-:W-:Y:S01]  /*17d90*/  IADD3 R9, R3, UR8, RZ ;  /* 0x0000000803097c10 */ /* 0x000fe2000fffe0ff */
[----:B------:R-:W-:Y:S01]  /*17da0*/  IMAD.MOV.U32 R8, RZ, RZ, R2 ;  /* 0x000000ffff087224 */ /* 0x000fe200078e0002 */
[C---:B------:R-:W-:Y:S01]  /*17db0*/  ISETP.GT.AND P0, PT, R0.reuse, 0x11, P3 ;  /* 0x000000110000780c */ /* 0x040fe20001f04270 */
[----:B------:R0:W-:Y:S01]  /*17dc0*/  @P2 STG.E desc[UR18][R10.64+0x220], R15 ;  /* 0x0002200f0a002986 */ /* 0x0001e2000c101912 */
[----:B------:R-:W-:-:S03]  /*17dd0*/  ISETP.GT.AND P2, PT, R0, 0x10, P1 ;  /* 0x000000100000780c */ /* 0x000fc60000f44270 */
[----:B------:R-:W-:Y:S01]  /*17de0*/  @P6 STG.E desc[UR18][R6.64+0x220], R31 ;  /* 0x0002201f06006986 */ /* 0x000fe2000c101912 */
[----:B------:R-:W-:-:S03]  /*17df0*/  IADD3 R4, P6, R6, UR9, RZ ;  /* 0x0000000906047c10 */ /* 0x000fc6000ffde0ff */
[----:B------:R2:W-:Y:S01]  /*17e00*/  @P5 STG.E desc[UR18][R8.64+0x200], R13 ;  /* 0x0002000d08005986 */ /* 0x0005e2000c101912 */
[C---:B------:R-:W-:Y:S01]  /*17e10*/  ISETP.GT.AND P5, PT, R0.reuse, 0x11, P1 ;  /* 0x000000110000780c */ /* 0x040fe20000fa4270 */
[----:B------:R-:W-:Y:S01]  /*17e20*/  FMUL R33, R33, UR23 ;  /* 0x0000001721217c20 */ /* 0x000fe20008400000 */
[----:B------:R-:W-:Y:S01]  /*17e30*/  IADD3.X R5, R7, UR29, RZ, P6, !PT ;  /* 0x0000001d07057c10 */ /* 0x000fe2000b7fe4ff */
[----:B------:R-:W-:Y:S01]  /*17e40*/  IMAD.U32 R3, RZ, RZ, UR28 ;  /* 0x0000001cff037e24 */ /* 0x000fe2000f8e00ff */
[----:B------:R-:W-:Y:S01]  /*17e50*/  ISETP.GT.AND P6, PT, R0, 0x18, P3 ;  /* 0x000000180000780c */ /* 0x000fe20001fc4270 */
[----:B0-----:R-:W-:Y:S01]  /*17e60*/  FMUL R15, R34, UR23 ;  /* 0x00000017220f7c20 */ /* 0x001fe20008400000 */
[----:B------:R-:W-:Y:S01]  /*17e70*/  FMUL R35, R35, UR23 ;  /* 0x0000001723237c20 */ /* 0x000fe20008400000 */
[----:B------:R-:W-:Y:S01]  /*17e80*/  IMAD.WIDE.U32 R2, R3, 0x1c, R4 ;  /* 0x0000001c03027825 */ /* 0x000fe200078e0004 */
[----:B------:R-:W-:Y:S01]  /*17e90*/  @P0 STG.E desc[UR18][R4.64+0x200], R33 ;  /* 0x0002002104000986 */ /* 0x000fe2000c101912 */
[----:B------:R-:W-:-:S03]  /*17ea0*/  ISETP.GT.AND P0, PT, R0, 0x19, P3 ;  /* 0x000000190000780c */ /* 0x000fc60001f04270 */
[----:B------:R0:W-:Y:S01]  /*17eb0*/  @P2 STG.E desc[UR18][R8.64+0x220], R15 ;  /* 0x0002200f08002986 */ /* 0x0001e2000c101912 */
[----:B--2---:R-:W-:Y:S01]  /*17ec0*/  FMUL R13, R36, UR23 ;  /* 0x00000017240d7c20 */ /* 0x004fe20008400000 */
[----:B------:R-:W-:Y:S01]  /*17ed0*/  IADD3 R11, R3, UR8, RZ ;  /* 0x00000008030b7c10 */ /* 0x000fe2000fffe0ff */
[----:B------:R-:W-:Y:S01]  /*17ee0*/  IMAD.MOV.U32 R10, RZ, RZ, R2 ;  /* 0x000000ffff0a7224 */ /* 0x000fe200078e0002 */
[----:B------:R2:W-:Y:S01]  /*17ef0*/  @P5 STG.E desc[UR18][R4.64+0x220], R35 ;  /* 0x0002202304005986 */ /* 0x0005e2000c101912 */
[----:B------:R-:W-:Y:S01]  /*17f00*/  IADD3 R6, P5, R4, UR9, RZ ;  /* 0x0000000904067c10 */ /* 0x000fe2000ffbe0ff */
[----:B------:R-:W-:Y:S01]  /*17f10*/  FMUL R37, R37, UR23 ;  /* 0x0000001725257c20 */ /* 0x000fe20008400000 */
[C---:B------:R-:W-:Y:S01]  /*17f20*/  ISETP.GT.AND P2, PT, R0.reuse, 0x18, P1 ;  /* 0x000000180000780c */ /* 0x040fe20000f44270 */
[----:B------:R3:W-:Y:S01]  /*17f30*/  @P6 STG.E desc[UR18][R10.64+0x200], R13 ;  /* 0x0002000d0a006986 */ /* 0x0007e2000c101912 */
[----:B------:R-:W-:Y:S02]  /*17f40*/  IADD3.X R7, R5, UR29, RZ, P5, !PT ;  /* 0x0000001d05077c10 */ /* 0x000fe4000affe4ff */
[----:B------:R-:W-:Y:S01]  /*17f50*/  ISETP.GT.AND P6, PT, R0, 0x19, P1 ;  /* 0x000000190000780c */ /* 0x000fe20000fc4270 */
[----:B------:R-:W-:-:S02]  /*17f60*/  IMAD.U32 R3, RZ, RZ, UR28 ;  /* 0x0000001cff037e24 */ /* 0x000fc4000f8e00ff */
[----:B------:R-:W-:Y:S01]  /*17f70*/  @P0 STG.E desc[UR18][R6.64+0x200], R37 ;  /* 0x0002002506000986 */ /* 0x000fe2000c101912 */
[----:B------:R-:W-:Y:S01]  /*17f80*/  ISETP.GT.AND P0, PT, R0, 0x20, P3 ;  /* 0x000000200000780c */ /* 0x000fe20001f04270 */
[----:B0-----:R-:W-:Y:S01]  /*17f90*/  FMUL R9, R38, UR23 ;  /* 0x0000001726097c20 */ /* 0x001fe20008400000 */
[----:B------:R-:W-:-:S04]  /*17fa0*/  IMAD.WIDE.U32 R2, R3, 0x1c, R6 ;  /* 0x0000001c03027825 */ /* 0x000fc800078e0006 */
[----:B------:R-:W-:Y:S01]  /*17fb0*/  FMUL R39, R39, UR23 ;  /* 0x0000001727277c20 */ /* 0x000fe20008400000 */
[----:B------:R-:W-:Y:S01]  /*17fc0*/  FMUL R15, R40, UR23 ;  /* 0x00000017280f7c20 */ /* 0x000fe20008400000 */
[----:B------:R0:W-:Y:S01]  /*17fd0*/  @P2 STG.E desc[UR18][R10.64+0x220], R9 ;  /* 0x000220090a002986 */ /* 0x0001e2000c101912 */
[----:B--2---:R-:W-:Y:S01]  /*17fe0*/  IADD3 R4, P2, R6, UR9, RZ ;  /* 0x0000000906047c10 */ /* 0x004fe2000ff5e0ff */
[----:B------:R-:W-:Y:S01]  /*17ff0*/  IMAD.MOV.U32 R12, RZ, RZ, R2 ;  /* 0x000000ffff0c7224 */ /* 0x000fe200078e0002 */
[----:B---3--:R-:W-:Y:S01]  /*18000*/  IADD3 R13, R3, UR8, RZ ;  /* 0x00000008030d7c10 */ /* 0x008fe2000fffe0ff */
[----:B------:R2:W-:Y:S01]  /*18010*/  @P6 STG.E desc[UR18][R6.64+0x220], R39 ;  /* 0x0002202706006986 */ /* 0x0005e2000c101912 */
[C---:B------:R-:W-:Y:S02]  /*18020*/  ISETP.GT.AND P6, PT, R0.reuse, 0x21, P3 ;  /* 0x000000210000780c */ /* 0x040fe40001fc4270 */
[----:B------:R-:W-:Y:S02]  /*18030*/  IADD3.X R5, R7, UR29, RZ, P2, !PT ;  /* 0x0000001d07057c10 */ /* 0x000fe400097fe4ff */
[C---:B------:R-:W-:Y:S01]  /*18040*/  ISETP.GT.AND P5, PT, R0.reuse, 0x20, P1 ;  /* 0x000000200000780c */ /* 0x040fe20000fa4270 */
[----:B------:R3:W-:Y:S01]  /*18050*/  @P0 STG.E desc[UR18][R12.64+0x200], R15 ;  /* 0x0002000f0c000986 */ /* 0x0007e2000c101912 */
[----:B------:R-:W-:-:S02]  /*18060*/  ISETP.GT.AND P2, PT, R0, 0x21, P1 ;  /* 0x000000210000780c */ /* 0x000fc40000f44270 */
[----:B------:R-:W-:Y:S01]  /*18070*/  ISETP.GT.AND P0, PT, R0, 0x28, P3 ;  /* 0x000000280000780c */ /* 0x000fe20001f04270 */
[----:B0-----:R-:W-:-:S04]  /*18080*/  IMAD.WIDE.U32 R8, R17, 0x1c, R4 ;  /* 0x0000001c11087825 */ /* 0x001fc800078e0004 */
[----:B------:R-:W-:Y:S01]  /*18090*/  FMUL R41, R41, UR23 ;  /* 0x0000001729297c20 */ /* 0x000fe20008400000 */
[----:B--2---:R-:W-:Y:S01]  /*180a0*/  FMUL R7, R42, UR23 ;  /* 0x000000172a077c20 */ /* 0x004fe20008400000 */
[----:B------:R-:W-:Y:S01]  /*180b0*/  FMUL R43, R43, UR23 ;  /* 0x000000172b2b7c20 */ /* 0x000fe20008400000 */
[----:B------:R-:W-:Y:S02]  /*180c0*/  VIADD R9, R9, UR8 ;  /* 0x0000000809097c36 */ /* 0x000fe40008000000 */
[----:B------:R-:W-:Y:S01]  /*180d0*/  FMUL R11, R44, UR23 ;  /* 0x000000172c0b7c20 */ /* 0x000fe20008400000 */
[----:B------:R-:W-:Y:S01]  /*180e0*/  @P6 STG.E desc[UR18][R4.64+0x200], R41 ;  /* 0x0002002904006986 */ /* 0x000fe2000c101912 */
[----:B------:R-:W-:-:S03]  /*180f0*/  IADD3 R2, P6, R4, UR9, RZ ;  /* 0x0000000904027c10 */ /* 0x000fc6000ffde0ff */
[----:B------:R0:W-:Y:S01]  /*18100*/  @P5 STG.E desc[UR18][R12.64+0x220], R7 ;  /* 0x000220070c005986 */ /* 0x0001e2000c101912 */
[----:B------:R-:W-:-:S03]  /*18110*/  ISETP.GT.AND P5, PT, R0, 0x28, P1 ;  /* 0x000000280000780c */ /* 0x000fc60000fa4270 */
[----:B------:R2:W-:Y:S01]  /*18120*/  @P2 STG.E desc[UR18][R4.64+0x220], R43 ;  /* 0x0002202b04002986 */ /* 0x0005e2000c101912 */
[----:B------:R-:W-:-:S03]  /*18130*/  ISETP.GT.AND P2, PT, R0, 0x29, P3 ;  /* 0x000000290000780c */ /* 0x000fc60001f44270 */
[----:B------:R4:W-:Y:S01]  /*18140*/  @P0 STG.E desc[UR18][R8.64+0x200], R11 ;  /* 0x0002000b08000986 */ /* 0x0009e2000c101912 */
[C---:B------:R-:W-:Y:S02]  /*18150*/  ISETP.GT.AND P0, PT, R0.reuse, 0x29, P1 ;  /* 0x000000290000780c */ /* 0x040fe40000f04270 */
[----:B------:R-:W-:Y:S02]  /*18160*/  IADD3.X R3, R5, UR29, RZ, P6, !PT ;  /* 0x0000001d05037c10 */ /* 0x000fe4000b7fe4ff */
[----:B---3--:R-:W-:Y:S02]  /*18170*/  MOV R15, UR28 ;  /* 0x0000001c000f7c02 */ /* 0x008fe40008000f00 */
[----:B------:R-:W-:Y:S01]  /*18180*/  ISETP.GT.AND P6, PT, R0, 0x30, P3 ;  /* 0x000000300000780c */ /* 0x000fe20001fc4270 */
[----:B------:R-:W-:Y:S01]  /*18190*/  FMUL R45, R45, UR23 ;  /* 0x000000172d2d7c20 */ /* 0x000fe20008400000 */
[----:B0-----:R-:W-:Y:S01]  /*181a0*/  FMUL R13, R46, UR23 ;  /* 0x000000172e0d7c20 */ /* 0x001fe20008400000 */
[----:B--2---:R-:W-:-:S04]  /*181b0*/  IMAD.WIDE.U32 R4, R15, 0x1c, R2 ;  /* 0x0000001c0f047825 */ /* 0x004fc800078e0002 */
[----:B------:R-:W-:Y:S01]  /*181c0*/  FMUL R47, R47, UR23 ;  /* 0x000000172f2f7c20 */ /* 0x000fe20008400000 */
[----:B------:R-:W-:Y:S01]  /*181d0*/  @P2 STG.E desc[UR18][R2.64+0x200], R45 ;  /* 0x0002002d02002986 */ /* 0x000fe2000c101912 */
[----:B----4-:R-:W-:Y:S02]  /*181e0*/  VIADD R11, R5, UR8 ;  /* 0x00000008050b7c36 */ /* 0x010fe40008000000 */
[----:B------:R-:W-:Y:S01]  /*181f0*/  FMUL R5, R48, UR23 ;  /* 0x0000001730057c20 */ /* 0x000fe20008400000 */
[----:B------:R-:W-:Y:S01]  /*18200*/  IMAD.MOV.U32 R10, RZ, RZ, R4 ;  /* 0x000000ffff0a7224 */ /* 0x000fe200078e0004 */
[----:B------:R0:W-:Y:S04]  /*18210*/  @P5 STG.E desc[UR18][R8.64+0x220], R13 ;  /* 0x0002200d08005986 */ /* 0x0001e8000c101912 */
[----:B------:R2:W-:Y:S01]  /*18220*/  @P0 STG.E desc[UR18][R2.64+0x220], R47 ;  /* 0x0002202f02000986 */ /* 0x0005e2000c101912 */
[----:B------:R-:W-:-:S02]  /*18230*/  ISETP.GT.AND P0, PT, R0, 0x31, P3 ;  /* 0x000000310000780c */ /* 0x000fc40001f04270 */
[----:B------:R-:W-:Y:S01]  /*18240*/  ISETP.GT.AND P2, PT, R0, 0x30, P1 ;  /* 0x000000300000780c */ /* 0x000fe20000f44270 */
[----:B------:R3:W-:Y:S01]  /*18250*/  @P6 STG.E desc[UR18][R10.64+0x200], R5 ;  /* 0x000200050a006986 */ /* 0x0007e2000c101912 */
[----:B------:R-:W-:Y:S02]  /*18260*/  IADD3 R6, P5, R2, UR9, RZ ;  /* 0x0000000902067c10 */ /* 0x000fe4000ffbe0ff */
[----:B------:R-:W-:Y:S01]  /*18270*/  ISETP.GT.AND P6, PT, R0, 0x31, P1 ;  /* 0x000000310000780c */ /* 0x000fe20000fc4270 */
[----:B------:R-:W-:Y:S01]  /*18280*/  FMUL R49, R49, UR23 ;  /* 0x0000001731317c20 */ /* 0x000fe20008400000 */
[----:B------:R-:W-:Y:S01]  /*18290*/  IADD3.X R7, R3, UR29, RZ, P5, !PT ;  /* 0x0000001d03077c10 */ /* 0x000fe2000affe4ff */
[----:B0-----:R-:W-:Y:S01]  /*182a0*/  FMUL R13, R50, UR23 ;  /* 0x00000017320d7c20 */ /* 0x001fe20008400000 */
[----:B------:R-:W-:Y:S01]  /*182b0*/  MOV R9, UR28 ;  /* 0x0000001c00097c02 */ /* 0x000fe20008000f00 */
[----:B------:R-:W-:Y:S01]  /*182c0*/  FMUL R51, R51, UR23 ;  /* 0x0000001733337c20 */ /* 0x000fe20008400000 */
[C---:B------:R-:W-:Y:S01]  /*182d0*/  ISETP.GT.AND P5, PT, R0.reuse, 0x38, P3 ;  /* 0x000000380000780c */ /* 0x040fe20001fa4270 */
[----:B------:R-:W-:Y:S01]  /*182e0*/  @P0 STG.E desc[UR18][R6.64+0x200], R49 ;  /* 0x0002003106000986 */ /* 0x000fe2000c101912 */
[----:B------:R-:W-:Y:S01]  /*182f0*/  ISETP.GT.AND P0, PT, R0, 0x39, P3 ;  /* 0x000000390000780c */ /* 0x000fe20001f04270 */
[----:B--2---:R-:W-:-:S02]  /*18300*/  IMAD.WIDE.U32 R2, R9, 0x1c, R6 ;  /* 0x0000001c09027825 */ /* 0x004fc400078e0006 */
[----:B------:R0:W-:Y:S02]  /*18310*/  @P2 STG.E desc[UR18][R10.64+0x220], R13 ;  /* 0x0002200d0a002986 */ /* 0x0001e4000c101912 */
[----:B------:R-:W-:Y:S01]  /*18320*/  FMUL R15, R52, UR23 ;  /* 0x00000017340f7c20 */ /* 0x000fe20008400000 */
[----:B------:R-:W-:Y:S01]  /*18330*/  VIADD R9, R3, UR8 ;  /* 0x0000000803097c36 */ /* 0x000fe20008000000 */
[----:B------:R2:W-:Y:S01]  /*18340*/  @P6 STG.E desc[UR18][R6.64+0x220], R51 ;  /* 0x0002203306006986 */ /* 0x0005e2000c101912 */
[----:B------:R-:W-:Y:S01]  /*18350*/  IADD3 R4, P6, R6, UR9, RZ ;  /* 0x0000000906047c10 */ /* 0x000fe2000ffde0ff */
[----:B------:R-:W-:Y:S01]  /*18360*/  IMAD.MOV.U32 R8, RZ, RZ, R2 ;  /* 0x000000ffff087224 */ /* 0x000fe200078e0002 */
[C---:B------:R-:W-:Y:S01]  /*18370*/  ISETP.GT.AND P2, PT, R0.reuse, 0x38, P1 ;  /* 0x000000380000780c */ /* 0x040fe20000f44270 */
[----:B------:R-:W-:Y:S01]  /*18380*/  FMUL R53, R53, UR23 ;  /* 0x0000001735357c20 */ /* 0x000fe20008400000 */
[----:B---3--:R-:W-:Y:S02]  /*18390*/  IADD3.X R5, R7, UR29, RZ, P6, !PT ;  /* 0x0000001d07057c10 */ /* 0x008fe4000b7fe4ff */
[----:B------:R3:W-:Y:S01]  /*183a0*/  @P5 STG.E desc[UR18][R8.64+0x200], R15 ;  /* 0x0002000f08005986 */ /* 0x0007e2000c101912 */
[----:B------:R-:W-:-:S02]  /*183b0*/  ISETP.GT.AND P5, PT, R0, 0x39, P1 ;  /* 0x000000390000780c */ /* 0x000fc40000fa4270 */
[----:B------:R-:W-:Y:S01]  /*183c0*/  MOV R3, UR28 ;  /* 0x0000001c00037c02 */ /* 0x000fe20008000f00 */
[----:B------:R-:W-:Y:S01]  /*183d0*/  @P0 STG.E desc[UR18][R4.64+0x200], R53 ;  /* 0x0002003504000986 */ /* 0x000fe2000c101912 */
[----:B------:R-:W-:Y:S01]  /*183e0*/  ISETP.GT.AND P0, PT, R0, 0x40, P3 ;  /* 0x000000400000780c */ /* 0x000fe20001f04270 */
[----:B0-----:R-:W-:Y:S01]  /*183f0*/  FMUL R13, R54, UR23 ;  /* 0x00000017360d7c20 */ /* 0x001fe20008400000 */
[----:B------:R-:W-:Y:S01]  /*18400*/  FMUL R55, R55, UR23 ;  /* 0x0000001737377c20 */ /* 0x000fe20008400000 */
[----:B------:R-:W-:-:S03]  /*18410*/  IMAD.WIDE.U32 R2, R3, 0x1c, R4 ;  /* 0x0000001c03027825 */ /* 0x000fc600078e0004 */
[----:B------:R0:W-:Y:S01]  /*18420*/  @P2 STG.E desc[UR18][R8.64+0x220], R13 ;  /* 0x0002200d08002986 */ /* 0x0001e2000c101912 */
[----:B--2---:R-:W-:Y:S01]  /*18430*/  IADD3 R6, P2, R4, UR9, RZ ;  /* 0x0000000904067c10 */ /* 0x004fe2000ff5e0ff */
[----:B---3--:R-:W-:Y:S01]  /*18440*/  FMUL R15, R56, UR23 ;  /* 0x00000017380f7c20 */ /* 0x008fe20008400000 */
[----:B------:R-:W-:Y:S02]  /*18450*/  VIADD R11, R3, UR8 ;  /* 0x00000008030b7c36 */ /* 0x000fe40008000000 */
[----:B------:R-:W-:Y:S01]  /*18460*/  IMAD.MOV.U32 R10, RZ, RZ, R2 ;  /* 0x000000ffff0a7224 */ /* 0x000fe200078e0002 */
        /* <DEDUP_REMOVED lines=11> */
[----:B------:R-:W-:Y:S01]  /*18520*/  FMUL R13, R60, UR23 ;  /* 0x000000173c0d7c20 */ /* 0x000fe20008400000 */
[----:B------:R-:W-:Y:S01]  /*18530*/  IADD3 R9, R9, UR8, RZ ;  /* 0x0000000809097c10 */ /* 0x000fe2000fffe0ff */
        /* <DEDUP_REMOVED lines=9> */
[----:B------:R-:W-:Y:S01]  /*185d0*/  ISETP.GT.AND P6, PT, R0, 0x50, P3 ;  /* 0x000000500000780c */ /* 0x000fe20001fc4270 */
[----:B------:R-:W-:Y:S01]  /*185e0*/  FMUL R61, R61, UR23 ;  /* 0x000000173d3d7c20 */ /* 0x000fe20008400000 */
[----:B---3--:R-:W-:Y:S01]  /*185f0*/  FMUL R15, R62, UR23 ;  /* 0x000000173e0f7c20 */ /* 0x008fe20008400000 */
[----:B0-----:R-:W-:-:S04]  /*18600*/  IMAD.WIDE.U32 R4, R17, 0x1c, R2 ;  /* 0x0000001c11047825 */ /* 0x001fc800078e0002 */
[----:B------:R-:W-:Y:S01]  /*18610*/  FMUL R63, R63, UR23 ;  /* 0x000000173f3f7c20 */ /* 0x000fe20008400000 */
[----:B------:R-:W-:Y:S01]  /*18620*/  @P2 STG.E desc[UR18][R2.64+0x200], R61 ;  /* 0x0002003d02002986 */ /* 0x000fe2000c101912 */
[----:B------:R-:W-:Y:S02]  /*18630*/  VIADD R11, R5, UR8 ;  /* 0x00000008050b7c36 */ /* 0x000fe40008000000 */
[----:B------:R-:W-:Y:S01]  /*18640*/  FMUL R5, R64, UR23 ;  /* 0x0000001740057c20 */ /* 0x000fe20008400000 */
[----:B------:R-:W-:Y:S01]  /*18650*/  IMAD.MOV.U32 R10, RZ, RZ, R4 ;  /* 0x000000ffff0a7224 */ /* 0x000fe200078e0004 */
[----:B------:R0:W-:Y:S04]  /*18660*/  @P5 STG.E desc[UR18][R8.64+0x220], R15 ;  /* 0x0002200f08005986 */ /* 0x0001e8000c101912 */
[----:B------:R3:W-:Y:S01]  /*18670*/  @P0 STG.E desc[UR18][R2.64+0x220], R63 ;  /* 0x0002203f02000986 */ /* 0x0007e2000c101912 */
[----:B------:R-:W-:-:S02]  /*18680*/  ISETP.GT.AND P0, PT, R0, 0x51, P3 ;  /* 0x000000510000780c */ /* 0x000fc40001f04270 */
[----:B------:R-:W-:Y:S01]  /*18690*/  ISETP.GT.AND P2, PT, R0, 0x50, P1 ;  /* 0x000000500000780c */ /* 0x000fe20000f44270 */
[----:B------:R5:W-:Y:S01]  /*186a0*/  @P6 STG.E desc[UR18][R10.64+0x200], R5 ;  /* 0x000200050a006986 */ /* 0x000be2000c101912 */
[----:B--2---:R-:W-:Y:S02]  /*186b0*/  IADD3 R6, P5, R2, UR9, RZ ;  /* 0x0000000902067c10 */ /* 0x004fe4000ffbe0ff */
[----:B------:R-:W-:Y:S01]  /*186c0*/  ISETP.GT.AND P6, PT, R0, 0x51, P1 ;  /* 0x000000510000780c */ /* 0x000fe20000fc4270 */
[----:B------:R-:W-:Y:S01]  /*186d0*/  FMUL R65, R65, UR23 ;  /* 0x0000001741417c20 */ /* 0x000fe20008400000 */
[----:B------:R-:W-:Y:S01]  /*186e0*/  IADD3.X R7, R3, UR29, RZ, P5, !PT ;  /* 0x0000001d03077c10 */ /* 0x000fe2000affe4ff */
[----:B----4-:R-:W-:Y:S01]  /*186f0*/  FMUL R13, R66, UR23 ;  /* 0x00000017420d7c20 */ /* 0x010fe20008400000 */
[----:B0-----:R-:W-:Y:S01]  /*18700*/  MOV R9, UR28 ;  /* 0x0000001c00097c02 */ /* 0x001fe20008000f00 */
[----:B------:R-:W-:Y:S01]  /*18710*/  FMUL R67, R67, UR23 ;  /* 0x0000001743437c20 */ /* 0x000fe20008400000 */
[C---:B------:R-:W-:Y:S01]  /*18720*/  ISETP.GT.AND P5, PT, R0.reuse, 0x58, P3 ;  /* 0x000000580000780c */ /* 0x040fe20001fa4270 */
[----:B------:R-:W-:Y:S01]  /*18730*/  @P0 STG.E desc[UR18][R6.64+0x200], R65 ;  /* 0x0002004106000986 */ /* 0x000fe2000c101912 */
[----:B------:R-:W-:Y:S01]  /*18740*/  ISETP.GT.AND P0, PT, R0, 0x59, P3 ;  /* 0x000000590000780c */ /* 0x000fe20001f04270 */
[----:B---3--:R-:W-:-:S02]  /*18750*/  IMAD.WIDE.U32 R2, R9, 0x1c, R6 ;  /* 0x0000001c09027825 */ /* 0x008fc400078e0006 */
        /* <DEDUP_REMOVED lines=8> */
[----:B-----5:R-:W-:Y:S02]  /*187e0*/  IADD3.X R5, R7, UR29, RZ, P6, !PT ;  /* 0x0000001d07057c10 */ /* 0x020fe4000b7fe4ff */
        /* <DEDUP_REMOVED lines=239> */
[----:B------:R-:W-:Y:S01]  /*196e0*/  @P0 STG.E desc[UR18][R8.64+0x200], R13 ;  /* 0x0002000d08000986 */ /* 0x000fe2000c101912 */
        /* <DEDUP_REMOVED lines=17> */
[C---:B------:R-:W-:Y:S01]  /*19800*/  ISETP.GT.AND P6, PT, R0.reuse, 0xd1, P1 ;  /* 0x000000d10000780c */ /* 0x040fe20000fc4270 */
[----:B------:R-:W-:Y:S01]  /*19810*/  FMUL R129, R129, UR23 ;  /* 0x0000001781817c20 */ /* 0x000fe20008400000 */
[----:B------:R-:W-:Y:S02]  /*19820*/  IADD3.X R7, R3, UR29, RZ, P5, !PT ;  /* 0x0000001d03077c10 */ /* 0x000fe4000affe4ff */
[----:B0-----:R-:W-:Y:S02]  /*19830*/  MOV R9, UR28 ;  /* 0x0000001c00097c02 */ /* 0x001fe40008000f00 */
[----:B------:R-:W-:Y:S01]  /*19840*/  ISETP.GT.AND P5, PT, R0, 0xd8, P3 ;  /* 0x000000d80000780c */ /* 0x000fe20001fa4270 */
[----:B------:R-:W-:Y:S01]  /*19850*/  FMUL R13, R130, UR23 ;  /* 0x00000017820d7c20 */ /* 0x000fe20008400000 */
[----:B------:R-:W-:Y:S01]  /*19860*/  FMUL R131, R131, UR23 ;  /* 0x0000001783837c20 */ /* 0x000fe20008400000 */
[----:B---3--:R-:W-:Y:S01]  /*19870*/  IMAD.WIDE.U32 R2, R9, 0x1c, R6 ;  /* 0x0000001c09027825 */ /* 0x008fe200078e0006 */
[----:B------:R-:W-:Y:S01]  /*19880*/  @P0 STG.E desc[UR18][R6.64+0x200], R129 ;  /* 0x0002008106000986 */ /* 0x000fe2000c101912 */
[----:B------:R-:W-:-:S02]  /*19890*/  ISETP.GT.AND P0, PT, R0, 0xd9, P3 ;  /* 0x000000d90000780c */ /* 0x000fc40001f04270 */
[----:B------:R-:W-:Y:S01]  /*198a0*/  FMUL R15, R132, UR23 ;  /* 0x00000017840f7c20 */ /* 0x000fe20008400000 */
[----:B------:R-:W-:Y:S01]  /*198b0*/  VIADD R9, R3, UR8 ;  /* 0x0000000803097c36 */ /* 0x000fe20008000000 */
[----:B------:R0:W-:Y:S01]  /*198c0*/  @P2 STG.E desc[UR18][R10.64+0x220], R13 ;  /* 0x0002200d0a002986 */ /* 0x0001e2000c101912 */
[----:B------:R-:W-:Y:S01]  /*198d0*/  IMAD.MOV.U32 R8, RZ, RZ, R2 ;  /* 0x000000ffff087224 */ /* 0x000fe200078e0002 */
[----:B------:R-:W-:Y:S02]  /*198e0*/  ISETP.GT.AND P2, PT, R0, 0xd8, P1 ;  /* 0x000000d80000780c */ /* 0x000fe40000f44270 */
[----:B------:R2:W-:Y:S01]  /*198f0*/  @P6 STG.E desc[UR18][R6.64+0x220], R131 ;  /* 0x0002208306006986 */ /* 0x0005e2000c101912 */
[----:B------:R-:W-:Y:S01]  /*19900*/  IADD3 R4, P6, R6, UR9, RZ ;  /* 0x0000000906047c10 */ /* 0x000fe2000ffde0ff */
[----:B------:R-:W-:Y:S02]  /*19910*/  FMUL R133, R133, UR23 ;  /* 0x0000001785857c20 */ /* 0x000fe40008400000 */
[----:B------:R3:W-:Y:S01]  /*19920*/  @P5 STG.E desc[UR18][R8.64+0x200], R15 ;  /* 0x0002000f08005986 */ /* 0x0007e2000c101912 */
[----:B----4-:R-:W-:-:S02]  /*19930*/  IADD3.X R5, R7, UR29, RZ, P6, !PT ;  /* 0x0000001d07057c10 */ /* 0x010fc4000b7fe4ff */
[----:B------:R-:W-:Y:S01]  /*19940*/  ISETP.GT.AND P5, PT, R0, 0xd9, P1 ;  /* 0x000000d90000780c */ /* 0x000fe20000fa4270 */
[----:B0-----:R-:W-:Y:S01]  /*19950*/  FMUL R13, R134, UR23 ;  /* 0x00000017860d7c20 */ /* 0x001fe20008400000 */
[----:B------:R-:W-:Y:S01]  /*19960*/  MOV R3, UR28 ;  /* 0x0000001c00037c02 */ /* 0x000fe20008000f00 */
[----:B------:R-:W-:Y:S01]  /*19970*/  @P0 STG.E desc[UR18][R4.64+0x200], R133 ;  /* 0x0002008504000986 */ /* 0x000fe2000c101912 */
[----:B------:R-:W-:Y:S01]  /*19980*/  ISETP.GT.AND P0, PT, R0, 0xe0, P3 ;  /* 0x000000e00000780c */ /* 0x000fe20001f04270 */
[----:B------:R-:W-:Y:S02]  /*19990*/  FMUL R135, R135, UR23 ;  /* 0x0000001787877c20 */ /* 0x000fe40008400000 */
[----:B------:R0:W-:Y:S01]  /*199a0*/  @P2 STG.E desc[UR18][R8.64+0x220], R13 ;  /* 0x0002200d08002986 */ /* 0x0001e2000c101912 */
[----:B------:R-:W-:Y:S01]  /*199b0*/  IMAD.WIDE.U32 R2, R3, 0x1c, R4 ;  /* 0x0000001c03027825 */ /* 0x000fe200078e0004 */
[----:B--2---:R-:W-:-:S03]  /*199c0*/  IADD3 R6, P2, R4, UR9, RZ ;  /* 0x0000000904067c10 */ /* 0x004fc6000ff5e0ff */
[----:B---3--:R-:W-:Y:S01]  /*199d0*/  FMUL R15, R136, UR23 ;  /* 0x00000017880f7c20 */ /* 0x008fe20008400000 */
[C---:B------:R-:W-:Y:S01]  /*199e0*/  ISETP.GT.AND P6, PT, R0.reuse, 0xe1, P3 ;  /* 0x000000e10000780c */ /* 0x040fe20001fc4270 */
[----:B------:R-:W-:Y:S01]  /*199f0*/  VIADD R11, R3, UR8 ;  /* 0x00000008030b7c36 */ /* 0x000fe20008000000 */
[----:B------:R2:W-:Y:S01]  /*19a00*/  @P5 STG.E desc[UR18][R4.64+0x220], R135 ;  /* 0x0002208704005986 */ /* 0x0005e2000c101912 */
[----:B------:R-:W-:Y:S01]  /*19a10*/  IMAD.MOV.U32 R10, RZ, RZ, R2 ;  /* 0x000000ffff0a7224 */ /* 0x000fe200078e0002 */
[----:B------:R-:W-:Y:S02]  /*19a20*/  IADD3.X R7, R5, UR29, RZ, P2, !PT ;  /* 0x0000001d05077c10 */ /* 0x000fe400097fe4ff */
[C---:B------:R-:W-:Y:S02]  /*19a30*/  ISETP.GT.AND P5, PT, R0.reuse, 0xe0, P1 ;  /* 0x000000e00000780c */ /* 0x040fe40000fa4270 */
[C---:B------:R-:W-:Y:S01]  /*19a40*/  ISETP.GT.AND P2, PT, R0.reuse, 0xe1, P1 ;  /* 0x000000e10000780c */ /* 0x040fe20000f44270 */
[----:B------:R3:W-:Y:S01]  /*19a50*/  @P0 STG.E desc[UR18][R10.64+0x200], R15 ;  /* 0x0002000f0a000986 */ /* 0x0007e2000c101912 */
[----:B------:R-:W-:Y:S01]  /*19a60*/  ISETP.GT.AND P0, PT, R0, 0xe8, P3 ;  /* 0x000000e80000780c */ /* 0x000fe20001f04270 */
[----:B------:R-:W-:Y:S01]  /*19a70*/  FMUL R137, R137, UR23 ;  /* 0x0000001789897c20 */ /* 0x000fe20008400000 */
[----:B0-----:R-:W-:-:S04]  /*19a80*/  IMAD.WIDE.U32 R8, R17, 0x1c, R6 ;  /* 0x0000001c11087825 */ /* 0x001fc800078e0006 */
[----:B------:R-:W-:Y:S01]  /*19a90*/  FMUL R139, R139, UR23 ;  /* 0x000000178b8b7c20 */ /* 0x000fe20008400000 */
[----:B--2---:R-:W-:Y:S01]  /*19aa0*/  FMUL R5, R138, UR23 ;  /* 0x000000178a057c20 */ /* 0x004fe20008400000 */
[----:B------:R-:W-:Y:S01]  /*19ab0*/  FMUL R13, R140, UR23 ;  /* 0x000000178c0d7c20 */ /* 0x000fe20008400000 */
[----:B------:R-:W-:Y:S01]  /*19ac0*/  @P6 STG.E desc[UR18][R6.64+0x200], R137 ;  /* 0x0002008906006986 */ /* 0x000fe2000c101912 */
[----:B------:R-:W-:-:S03]  /*19ad0*/  IADD3 R9, R9, UR8, RZ ;  /* 0x0000000809097c10 */ /* 0x000fc6000fffe0ff */
[----:B------:R-:W-:Y:S01]  /*19ae0*/  @P5 STG.E desc[UR18][R10.64+0x220], R5 ;  /* 0x000220050a005986 */ /* 0x000fe2000c101912 */
[----:B------:R-:W-:-:S03]  /*19af0*/  ISETP.GT.AND P5, PT, R0, 0xe8, P1 ;  /* 0x000000e80000780c */ /* 0x000fc60000fa4270 */
[----:B------:R0:W-:Y:S01]  /*19b00*/  @P2 STG.E desc[UR18][R6.64+0x220], R139 ;  /* 0x0002208b06002986 */ /* 0x0001e2000c101912 */
[----:B------:R-:W-:-:S03]  /*19b10*/  ISETP.GT.AND P2, PT, R0, 0xe9, P3 ;  /* 0x000000e90000780c */ /* 0x000fc60001f44270 */
[----:B------:R2:W-:Y:S01]  /*19b20*/  @P0 STG.E desc[UR18][R8.64+0x200], R13 ;  /* 0x0002000d08000986 */ /* 0x0005e2000c101912 */
[----:B------:R-:W-:Y:S01]  /*19b30*/  IADD3 R2, P0, R6, UR9, RZ ;  /* 0x0000000906027c10 */ /* 0x000fe2000ff1e0ff */
[----:B------:R-:W-:Y:S01]  /*19b40*/  FMUL R141, R141, UR23 ;  /* 0x000000178d8d7c20 */ /* 0x000fe20008400000 */
[----:B---3--:R-:W-:Y:S02]  /*19b50*/  FMUL R15, R142, UR23 ;  /* 0x000000178e0f7c20 */ /* 0x008fe40008400000 */
[----:B------:R-:W-:Y:S02]  /*19b60*/  IADD3.X R3, R7, UR29, RZ, P0, !PT ;  /* 0x0000001d07037c10 */ /* 0x000fe400087fe4ff */
[C---:B------:R-:W-:Y:S02]  /*19b70*/  ISETP.GT.AND P6, PT, R0.reuse, 0xe9, P1 ;  /* 0x000000e90000780c */ /* 0x040fe40000fc4270 */
[C---:B------:R-:W-:Y:S01]  /*19b80*/  ISETP.GT.AND P0, PT, R0.reuse, 0xf0, P3 ;  /* 0x000000f00000780c */ /* 0x040fe20001f04270 */
[----:B------:R-:W-:Y:S01]  /*19b90*/  @P2 STG.E desc[UR18][R2.64+0x200], R141 ;  /* 0x0002008d02002986 */ /* 0x000fe2000c101912 */
[----:B------:R-:W-:-:S03]  /*19ba0*/  ISETP.GT.AND P2, PT, R0, 0xf1, P3 ;  /* 0x000000f10000780c */ /* 0x000fc60001f44270 */
[----:B------:R-:W-:Y:S01]  /*19bb0*/  @P5 STG.E desc[UR18][R8.64+0x220], R15 ;  /* 0x0002200f08005986 */ /* 0x000fe2000c101912 */
[----:B0-----:R-:W-:Y:S01]  /*19bc0*/  IADD3 R6, P5, R2, UR9, RZ ;  /* 0x0000000902067c10 */ /* 0x001fe2000ffbe0ff */
[----:B------:R-:W-:-:S04]  /*19bd0*/  IMAD.WIDE.U32 R4, R17, 0x1c, R2 ;  /* 0x0000001c11047825 */ /* 0x000fc800078e0002 */
[----:B------:R-:W-:Y:S01]  /*19be0*/  FMUL R143, R143, UR23 ;  /* 0x000000178f8f7c20 */ /* 0x000fe20008400000 */
[----:B------:R-:W-:Y:S01]  /*19bf0*/  IADD3.X R7, R3, UR29, RZ, P5, !PT ;  /* 0x0000001d03077c10 */ /* 0x000fe2000affe4ff */
[----:B------:R-:W-:Y:S01]  /*19c00*/  VIADD R5, R5, UR8 ;  /* 0x0000000805057c36 */ /* 0x000fe20008000000 */
[----:B------:R-:W-:Y:S01]  /*19c10*/  ISETP.GT.AND P5, PT, R0, 0xf0, P1 ;  /* 0x000000f00000780c */ /* 0x000fe20000fa4270 */
[----:B------:R-:W-:Y:S01]  /*19c20*/  FMUL R11, R144, UR23 ;  /* 0x00000017900b7c20 */ /* 0x000fe20008400000 */
[----:B------:R-:W-:Y:S01]  /*19c30*/  FMUL R145, R145, UR23 ;  /* 0x0000001791917c20 */ /* 0x000fe20008400000 */
[----:B------:R0:W-:Y:S01]  /*19c40*/  @P6 STG.E desc[UR18][R2.64+0x220], R143 ;  /* 0x0002208f02006986 */ /* 0x0001e2000c101912 */
[----:B--2---:R-:W-:-:S03]  /*19c50*/  FMUL R13, R146, UR23 ;  /* 0x00000017920d7c20 */ /* 0x004fc60008400000 */
[----:B------:R2:W-:Y:S01]  /*19c60*/  @P0 STG.E desc[UR18][R4.64+0x200], R11 ;  /* 0x0002000b04000986 */ /* 0x0005e2000c101912 */
[----:B------:R-:W-:-:S03]  /*19c70*/  ISETP.GT.AND P0, PT, R0, 0xf8, P3 ;  /* 0x000000f80000780c */ /* 0x000fc60001f04270 */
[----:B------:R3:W-:Y:S01]  /*19c80*/  @P2 STG.E desc[UR18][R6.64+0x200], R145 ;  /* 0x0002009106002986 */ /* 0x0007e2000c101912 */
[C---:B------:R-:W-:Y:S02]  /*19c90*/  ISETP.GT.AND P2, PT, R0.reuse, 0xf1, P1 ;  /* 0x000000f10000780c */ /* 0x040fe40000f44270 */
[C---:B------:R-:W-:Y:S02]  /*19ca0*/  ISETP.GT.AND P3, PT, R0.reuse, 0xf9, P3 ;  /* 0x000000f90000780c */ /* 0x040fe40001f64270 */
[C---:B------:R-:W-:Y:S01]  /*19cb0*/  ISETP.GT.AND P6, PT, R0.reuse, 0xf8, P1 ;  /* 0x000000f80000780c */ /* 0x040fe20000fc4270 */
[----:B0-----:R-:W-:Y:S01]  /*19cc0*/  IMAD.WIDE.U32 R2, R17, 0x1c, R6 ;  /* 0x0000001c11027825 */ /* 0x001fe200078e0006 */
[----:B------:R-:W-:Y:S01]  /*19cd0*/  ISETP.GT.AND P1, PT, R0, 0xf9, P1 ;  /* 0x000000f90000780c */ /* 0x000fe20000f24270 */
[----:B------:R3:W-:Y:S01]  /*19ce0*/  @P5 STG.E desc[UR18][R4.64+0x220], R13 ;  /* 0x0002200d04005986 */ /* 0x0007e2000c101912 */
[----:B------:R-:W-:Y:S01]  /*19cf0*/  IADD3 R8, P5, R6, UR9, RZ ;  /* 0x0000000906087c10 */ /* 0x000fe2000ffbe0ff */
[----:B------:R-:W-:Y:S01]  /*19d00*/  FMUL R147, R147, UR23 ;  /* 0x0000001793937c20 */ /* 0x000fe20008400000 */
[----:B--2---:R-:W-:Y:S01]  /*19d10*/  FMUL R11, R148, UR23 ;  /* 0x00000017940b7c20 */ /* 0x004fe20008400000 */
[----:B------:R-:W-:-:S02]  /*19d20*/  VIADD R3, R3, UR8 ;  /* 0x0000000803037c36 */ /* 0x000fc40008000000 */
[----:B------:R-:W-:Y:S01]  /*19d30*/  FMUL R149, R149, UR23 ;  /* 0x0000001795957c20 */ /* 0x000fe20008400000 */
[----:B------:R-:W-:Y:S01]  /*19d40*/  IADD3.X R9, R7, UR29, RZ, P5, !PT ;  /* 0x0000001d07097c10 */ /* 0x000fe2000affe4ff */
[----:B------:R-:W-:Y:S01]  /*19d50*/  FMUL R15, R150, UR23 ;  /* 0x00000017960f7c20 */ /* 0x000fe20008400000 */
[----:B------:R-:W-:Y:S01]  /*19d60*/  FMUL R151, R151, UR23 ;  /* 0x0000001797977c20 */ /* 0x000fe20008400000 */
[----:B------:R3:W-:Y:S04]  /*19d70*/  @P2 STG.E desc[UR18][R6.64+0x220], R147 ;  /* 0x0002209306002986 */ /* 0x0007e8000c101912 */
[----:B------:R3:W-:Y:S04]  /*19d80*/  @P0 STG.E desc[UR18][R2.64+0x200], R11 ;  /* 0x0002000b02000986 */ /* 0x0007e8000c101912 */
[----:B------:R3:W-:Y:S04]  /*19d90*/  @P3 STG.E desc[UR18][R8.64+0x200], R149 ;  /* 0x0002009508003986 */ /* 0x0007e8000c101912 */
[----:B------:R3:W-:Y:S04]  /*19da0*/  @P6 STG.E desc[UR18][R2.64+0x220], R15 ;  /* 0x0002200f02006986 */ /* 0x0007e8000c101912 */
[----:B------:R3:W-:Y:S02]  /*19db0*/  @P1 STG.E desc[UR18][R8.64+0x220], R151 ;  /* 0x0002209708001986 */ /* 0x0007e4000c101912 */
.L_x_405:
[----:B------:R-:W-:Y:S05]  /*19dc0*/  BSYNC B0 ;  /* 0x0000000000007941 */ /* 0x000fea0003800000 */
.L_x_21:
[----:B0-23--:R-:W2:Y:S04]  /*19dd0*/  LDL.LU R3, [R1+0x200] ;  /* 0x0002000001037983 */ /* 0x00dea80000300800 */
[----:B------:R-:W2:Y:S01]  /*19de0*/  LDL.LU R2, [R1+0x204] ;  /* 0x0002040001027983 */ /* 0x000ea20000300800 */
[----:B------:R-:W-:Y:S01]  /*19df0*/  ULDC UR8, c[0x0][0xc] ;  /* 0x0000030000087ab9 */ /* 0x000fe20000000800 */
[----:B------:R-:W-:Y:S01]  /*19e00*/  ULDC UR9, c[0x0][0x10] ;  /* 0x0000040000097ab9 */ /* 0x000fe20000000800 */
[----:B------:R-:W2:Y:S01]  /*19e10*/  LDC R5, c[0x0][0x14] ;  /* 0x00000500ff057b82 */ /* 0x000ea20000000800 */
[----:B------:R-:W-:Y:S01]  /*19e20*/  UIMAD.WIDE.U32 UR8, UR8, UR9, URZ ;  /* 0x00000009080872a5 */ /* 0x000fe2000f8e003f */
[----:B------:R-:W-:Y:S01]  /*19e30*/  PRMT R0, RZ, 0x7610, R0 ;  /* 0x00007610ff007816 */ /* 0x000fe20000000000 */
[----:B------:R-:W-:Y:S01]  /*19e40*/  UMOV UR13, 0xffffffff ;  /* 0xffffffff000d7882 */ /* 0x000fe20000000000 */
[----:B------:R-:W-:-:S03]  /*19e50*/  UMOV UR12, 0xffffffff ;  /* 0xffffffff000c7882 */ /* 0x000fc60000000000 */
[----:B--2---:R-:W-:-:S04]  /*19e60*/  IMAD.WIDE.U32 R2, R5, UR8, R2 ;  /* 0x0000000805027c25 */ /* 0x004fc8000f8e0002 */
[----:B------:R-:W-:Y:S01]  /*19e70*/  IMAD R5, R5, UR9, RZ ;  /* 0x0000000905057c24 */ /* 0x000fe2000f8e02ff */
[----:B------:R-:W-:Y:S01]  /*19e80*/  ULDC.64 UR8, c[0x0][0x750] ;  /* 0x0001d40000087ab9 */ /* 0x000fe20000000a00 */
[----:B------:R-:W-:Y:S01]  /*19e90*/  IMAD.MOV.U32 R11, RZ, RZ, R2 ;  /* 0x000000ffff0b7224 */ /* 0x000fe200078e0002 */
[----:B------:R-:W-:Y:S02]  /*19ea0*/  ISETP.GE.U32.AND P0, PT, R2, UR8, PT ;  /* 0x0000000802007c0c */ /* 0x000fe4000bf06070 */
[----:B------:R-:W-:Y:S01]  /*19eb0*/  IADD3 R13, R3, R5, RZ ;  /* 0x00000005030d7210 */ /* 0x000fe20007ffe0ff */
[----:B------:R-:W-:-:S03]  /*19ec0*/  IMAD.MOV.U32 R3, RZ, RZ, -0x1 ;  /* 0xffffffffff037424 */ /* 0x000fc600078e00ff */
[----:B------:R-:W-:Y:S01]  /*19ed0*/  ISETP.GE.U32.AND.EX P0, PT, R13, UR9, PT, P0 ;  /* 0x000000090d007c0c */ /* 0x000fe2000bf06100 */
[----:B------:R0:W-:Y:S04]  /*19ee0*/  STL [R1+0x200], R13 ;  /* 0x0002000d01007387 */ /* 0x0001e80000100800 */
[----:B------:R0:W-:Y:S08]  /*19ef0*/  STL [R1+0x204], R11 ;  /* 0x0002040b01007387 */ /* 0x0001f00000100800 */
[----:B------:R-:W-:Y:S05]  /*19f00*/  @P0 BRA `(.L_x_406) ;  /* 0x0000000400700947 */ /* 0x000fea0003800000 */
[----:B------:R-:W2:Y:S01]  /*19f10*/  S2R R8, SR_CTAID.X ;  /* 0x0000000000087919 */ /* 0x000ea20000002500 */
[----:B------:R-:W-:Y:S01]  /*19f20*/  ULDC.64 UR14, c[0x0][0x728] ;  /* 0x0001ca00000e7ab9 */ /* 0x000fe20000000a00 */
[----:B------:R-:W3:Y:S01]  /*19f30*/  LDC R9, c[0x0][0x144] ;  /* 0x00005100ff097b82 */ /* 0x000ee20000000800 */
[----:B------:R-:W-:Y:S01]  /*19f40*/  ULDC UR8, c[0x0][0x150] ;  /* 0x0000540000087ab9 */ /* 0x000fe20000000800 */
[----:B------:R-:W0:Y:S01]  /*19f50*/  S2R R12, SR_CTAID.Y ;  /* 0x00000000000c7919 */ /* 0x000e220000002600 */
[----:B------:R-:W-:Y:S01]  /*19f60*/  ISETP.NE.U32.AND P0, PT, RZ, UR14, PT ;  /* 0x0000000eff007c0c */ /* 0x000fe2000bf05070 */
[----:B------:R-:W-:Y:S01]  /*19f70*/  ULDC UR17, c[0x0][0x730] ;  /* 0x0001cc0000117ab9 */ /* 0x000fe20000000800 */
[----:B------:R-:W-:Y:S02]  /*19f80*/  R2UR UR12, R11 ;  /* 0x000000000b0c72ca */ /* 0x000fe400000e0000 */
[----:B------:R-:W-:Y:S01]  /*19f90*/  ISETP.NE.AND.EX P0, PT, RZ, UR15, PT, P0 ;  /* 0x0000000fff007c0c */ /* 0x000fe2000bf05300 */
[----:B------:R-:W0:Y:S01]  /*19fa0*/  LDC.64 R6, c[0x0][0x720] ;  /* 0x0001c800ff067b82 */ /* 0x000e220000000a00 */
[----:B------:R-:W-:-:S02]  /*19fb0*/  R2UR UR13, R13 ;  /* 0x000000000d0d72ca */ /* 0x000fc400000e0000 */
[----:B--2---:R-:W-:-:S05]  /*19fc0*/  I2FP.F32.U32 R0, R8 ;  /* 0x0000000800007245 */ /* 0x004fca0000201000 */
[----:B------:R-:W-:-:S06]  /*19fd0*/  FMUL R0, R0, UR8 ;  /* 0x0000000800007c20 */ /* 0x000fcc0008400000 */
[----:B------:R-:W2:Y:S01]  /*19fe0*/  F2I.U32.TRUNC.NTZ R0, R0 ;  /* 0x0000000000007305 */ /* 0x000ea2000020f000 */
        /* <DEDUP_REMOVED lines=13> */
.L_x_407:
[----:B------:R-:W-:Y:S01]  /*1a0c0*/  USHF.R.U64 UR12, UR12, UR17, UR13 ;  /* 0x000000110c0c7299 */ /* 0x000fe2000800120d */
[----:B-1----:R-:W1:Y:S01]  /*1a0d0*/  LDC.64 R22, c[0x0][0x740] ;  /* 0x0001d000ff167b82 */ /* 0x002e620000000a00 */
[----:B------:R-:W-:Y:S01]  /*1a0e0*/  USHF.R.U32.HI UR8, URZ, UR17, UR13 ;  /* 0x000000113f087299 */ /* 0x000fe2000801160d */
[----:B--2---:R-:W-:Y:S02]  /*1a0f0*/  IMAD.MOV R10, RZ, RZ, -R0 ;  /* 0x000000ffff0a7224 */ /* 0x004fe400078e0a00 */
[----:B------:R-:W-:Y:S01]  /*1a100*/  IMAD.MOV.U32 R2, RZ, RZ, R11 ;  /* 0x000000ffff027224 */ /* 0x000fe200078e000b */
[----:B------:R-:W-:Y:S01]  /*1a110*/  IADD3 R5, P0, RZ, -UR12, RZ ;  /* 0x8000000cff057c10 */ /* 0x000fe2000ff1e0ff */
[----:B---3--:R-:W-:Y:S02]  /*1a120*/  IMAD R18, R9, R10, R8 ;  /* 0x0000000a09127224 */ /* 0x008fe400078e0208 */
[----:B------:R-:W2:Y:S01]  /*1a130*/  LDC R4, c[0x0][0x718] ;  /* 0x0001c600ff047b82 */ /* 0x000ea20000000800 */
[----:B------:R-:W-:Y:S01]  /*1a140*/  IADD3.X R3, RZ, ~UR8, RZ, P0, !PT ;  /* 0x80000008ff037c10 */ /* 0x000fe200087fe4ff */
[----:B------:R-:W-:-:S04]  /*1a150*/  ULDC UR8, c[0x0][0x154] ;  /* 0x0000550000087ab9 */ /* 0x000fc80000000800 */
[-C--:B0-----:R-:W-:Y:S01]  /*1a160*/  IMAD R0, R3, R6.reuse, RZ ;  /* 0x0000000603007224 */ /* 0x081fe200078e02ff */
[----:B------:R-:W-:Y:S01]  /*1a170*/  MOV R3, R13 ;  /* 0x0000000d00037202 */ /* 0x000fe20000000f00 */
[----:B------:R-:W0:Y:S02]  /*1a180*/  LDC R14, c[0x0][0x708] ;  /* 0x0001c200ff0e7b82 */ /* 0x000e240000000800 */
[----:B------:R-:W-:-:S06]  /*1a190*/  IMAD.WIDE.U32 R2, R5, R6, R2 ;  /* 0x0000000605027225 */ /* 0x000fcc00078e0002 */
[----:B------:R-:W3:Y:S01]  /*1a1a0*/  LDC R20, c[0x0][0x758] ;  /* 0x0001d600ff147b82 */ /* 0x000ee20000000800 */
[----:B------:R-:W-:Y:S01]  /*1a1b0*/  IMAD R5, R5, R7, R0 ;  /* 0x0000000705057224 */ /* 0x000fe200078e0200 */
[----:B------:R-:W-:Y:S02]  /*1a1c0*/  I2FP.F32.U32 R0, R12 ;  /* 0x0000000c00007245 */ /* 0x000fe40000201000 */
[----:B-1----:R-:W-:Y:S01]  /*1a1d0*/  ISETP.NE.U32.AND P0, PT, R22, RZ, PT ;  /* 0x000000ff1600720c */ /* 0x002fe20003f05070 */
[----:B------:R-:W-:Y:S01]  /*1a1e0*/  IMAD.IADD R3, R3, 0x1, R5 ;  /* 0x0000000103037824 */ /* 0x000fe200078e0205 */
[----:B------:R-:W-:Y:S01]  /*1a1f0*/  MOV R7, 0x1 ;  /* 0x0000000100077802 */ /* 0x000fe20000000f00 */
[----:B------:R-:W-:Y:S01]  /*1a200*/  FMUL R0, R0, UR8 ;  /* 0x0000000800007c20 */ /* 0x000fe20008400000 */
[----:B------:R-:W1:Y:S01]  /*1a210*/  LDC R15, c[0x0][0x148] ;  /* 0x00005200ff0f7b82 */ /* 0x000e620000000800 */
[----:B------:R-:W-:Y:S01]  /*1a220*/  ISETP.NE.AND.EX P0, PT, R23, RZ, PT, P0 ;  /* 0x000000ff1700720c */ /* 0x000fe20003f05300 */
[----:B------:R-:W-:Y:S01]  /*1a230*/  IMAD.MOV.U32 R5, RZ, RZ, -0x1 ;  /* 0xffffffffff057424 */ /* 0x000fe200078e00ff */
[-CC-:B--2---:R-:W-:Y:S01]  /*1a240*/  SHF.R.U64 R10, R2, R4.reuse, R3.reuse ;  /* 0x00000004020a7219 */ /* 0x184fe20000001203 */
[----:B------:R2:W1:Y:S01]  /*1a250*/  F2I.U32.TRUNC.NTZ R13, R0 ;  /* 0x00000000000d7305 */ /* 0x000462000020f000 */
[----:B------:R-:W-:-:S03]  /*1a260*/  SHF.R.U32.HI R3, RZ, R4, R3 ;  /* 0x00000004ff037219 */ /* 0x000fc60000011603 */
[----:B------:R-:W1:Y:S01]  /*1a270*/  LDC R16, c[0x0][0x700] ;  /* 0x0001c000ff107b82 */ /* 0x000e620000000800 */
[-CC-:B0-----:R-:W-:Y:S02]  /*1a280*/  SHF.R.U64 R8, R10, R14.reuse, R3.reuse ;  /* 0x0000000e0a087219 */ /* 0x181fe40000001203 */
[----:B------:R-:W-:-:S05]  /*1a290*/  SHF.R.U32.HI R3, RZ, R14, R3 ;  /* 0x0000000eff037219 */ /* 0x000fca0000011603 */
[----:B------:R-:W0:Y:S01]  /*1a2a0*/  LDC R19, c[0x0][0x748] ;  /* 0x0001d200ff137b82 */ /* 0x000e220000000800 */
[-CC-:B---3--:R-:W-:Y:S02]  /*1a2b0*/  SHF.R.U64 R11, R8, R20.reuse, R3.reuse ;  /* 0x00000014080b7219 */ /* 0x188fe40000001203 */
[-C--:B------:R-:W-:Y:S02]  /*1a2c0*/  SHF.L.U32 R5, R5, R20.reuse, RZ ;  /* 0x0000001405057219 */ /* 0x080fe400000006ff */
[-C--:B------:R-:W-:Y:S01]  /*1a2d0*/  SHF.R.U32.HI R3, RZ, R20.reuse, R3 ;  /* 0x00000014ff037219 */ /* 0x080fe20000011603 */
[----:B------:R-:W-:Y:S01]  /*1a2e0*/  IMAD.MOV.U32 R2, RZ, RZ, R11 ;  /* 0x000000ffff027224 */ /* 0x000fe200078e000b */
[----:B------:R-:W-:Y:S01]  /*1a2f0*/  SHF.L.U32 R20, R7, R20, RZ ;  /* 0x0000001407147219 */ /* 0x000fe200000006ff */
[----:B------:R-:W3:Y:S01]  /*1a300*/  LDC R21, c[0x0][0x738] ;  /* 0x0001ce00ff157b82 */ /* 0x000ee20000000800 */
[----:B------:R-:W-:-:S07]  /*1a310*/  LOP3.LUT R17, RZ, R5, RZ, 0x33, !PT ;  /* 0x00000005ff117212 */ /* 0x000fce00078e33ff */
[----:B----4-:R-:W4:Y:S01]  /*1a320*/  LDC R24, c[0x0][0x710] ;  /* 0x0001c400ff187b82 */ /* 0x010f220000000800 */
[----:B--2---:R-:W-:Y:S05]  /*1a330*/  @!P0 BRA `(.L_x_408) ;  /* 0x0000000000288947 */ /* 0x004fea0003800000 */
[----:B------:R-:W2:Y:S02]  /*1a340*/  LDC R0, c[0x0][0x74c] ;  /* 0x0001d300ff007b82 */ /* 0x000ea40000000800 */
[----:B--2---:R-:W-:-:S05]  /*1a350*/  IADD3 R7, P0, R11, R0, RZ ;  /* 0x000000000b077210 */ /* 0x004fca0007f1e0ff */
[----:B------:R-:W-:-:S04]  /*1a360*/  IMAD.X R9, RZ, RZ, R3, P0 ;  /* 0x000000ffff097224 */ /* 0x000fc800000e0603 */
[----:B------:R-:W-:-:S04]  /*1a370*/  IMAD.WIDE.U32 R2, R9, R22, RZ ;  /* 0x0000001609027225 */ /* 0x000fc800078e00ff */
[----:B------:R-:W-:-:S04]  /*1a380*/  IMAD.WIDE.U32 R4, P0, R7, R23, R2 ;  /* 0x0000001707047225 */ /* 0x000fc80007800002 */
[----:B------:R-:W-:Y:S01]  /*1a390*/  IMAD.WIDE.U32 R2, R7, R22, RZ ;  /* 0x0000001607027225 */ /* 0x000fe200078e00ff */
[----:B------:R-:W-:-:S03]  /*1a3a0*/  IADD3.X R7, RZ, RZ, RZ, P0, !PT ;  /* 0x000000ffff077210 */ /* 0x000fc600007fe4ff */
[----:B------:R-:W-:Y:S01]  /*1a3b0*/  IMAD.MOV.U32 R6, RZ, RZ, R5 ;  /* 0x000000ffff067224 */ /* 0x000fe200078e0005 */
[----:B------:R-:W-:-:S05]  /*1a3c0*/  IADD3 RZ, P0, R3, R4, RZ ;  /* 0x0000000403ff7210 */ /* 0x000fca0007f1e0ff */
[----:B------:R-:W-:-:S08]  /*1a3d0*/  IMAD.WIDE.U32.X R2, R9, R23, R6, P0 ;  /* 0x0000001709027225 */ /* 0x000fd000000e0406 */
.L_x_408:
[----:B0-----:R-:W-:Y:S01]  /*1a3e0*/  SHF.R.U64 R0, R2, R19, R3 ;  /* 0x0000001302007219 */ /* 0x001fe20000001203 */
[----:B-1----:R-:W-:Y:S01]  /*1a3f0*/  IMAD.MOV R13, RZ, RZ, -R13 ;  /* 0x000000ffff0d7224 */ /* 0x002fe200078e0a0d */
[----:B------:R-:W-:Y:S02]  /*1a400*/  LOP3.LUT R3, R8, R17, RZ, 0xc0, !PT ;  /* 0x0000001108037212 */ /* 0x000fe400078ec0ff */
[----:B------:R-:W-:Y:S01]  /*1a410*/  IADD3 R5, R16, -0x1, RZ ;  /* 0xffffffff10057810 */ /* 0x000fe20007ffe0ff */
[----:B------:R-:W-:Y:S02]  /*1a420*/  IMAD.MOV R2, RZ, RZ, -R0 ;  /* 0x000000ffff027224 */ /* 0x000fe400078e0a00 */
[----:B------:R-:W-:Y:S01]  /*1a430*/  IMAD R3, R20, R0, R3 ;  /* 0x0000000014037224 */ /* 0x000fe200078e0203 */
[----:B------:R-:W-:Y:S01]  /*1a440*/  LOP3.LUT R5, R10, R5, RZ, 0xc0, !PT ;  /* 0x000000050a057212 */ /* 0x000fe200078ec0ff */
[----:B------:R-:W-:Y:S02]  /*1a450*/  @P4 IMAD R18, R15, R13, R12 ;  /* 0x0000000d0f124224 */ /* 0x000fe400078e020c */
[----:B---3--:R-:W-:-:S02]  /*1a460*/  IMAD R0, R2, R21, R11 ;  /* 0x0000001502007224 */ /* 0x008fc400078e020b */
[----:B----4-:R-:W-:Y:S02]  /*1a470*/  IMAD R3, R3, R24, R18 ;  /* 0x0000001803037224 */ /* 0x010fe400078e0212 */
[----:B------:R-:W-:-:S05]  /*1a480*/  IMAD R2, R0, R16, R5 ;  /* 0x0000001000027224 */ /* 0x000fca00078e0205 */
[----:B------:R-:W-:Y:S02]  /*1a490*/  SEL R0, R2, R3, !P4 ;  /* 0x0000000302007207 */ /* 0x000fe40006000000 */
[----:B------:R-:W-:Y:S02]  /*1a4a0*/  SEL R3, R3, R2, !P4 ;  /* 0x0000000203037207 */ /* 0x000fe40006000000 */
[----:B------:R-:W-:Y:S01]  /*1a4b0*/  R2UR UR13, R0 ;  /* 0x00000000000d72ca */ /* 0x000fe200000e0000 */
[----:B------:R-:W-:-:S14]  /*1a4c0*/  IMAD.MOV.U32 R0, RZ, RZ, 0x1 ;  /* 0x00000001ff007424 */ /* 0x000fdc00078e00ff */
.L_x_406:
[----:B------:R-:W-:-:S13]  /*1a4d0*/  LOP3.LUT P0, RZ, R0, 0xff, RZ, 0xc0, !PT ;  /* 0x000000ff00ff7812 */ /* 0x000fda000780c0ff */
[----:B------:R-:W-:Y:S05]  /*1a4e0*/  @P0 BRA `(.L_x_409) ;  /* 0xfffffe6800c40947 */ /* 0x000fea000383ffff */
[----:B------:R-:W-:Y:S05]  /*1a4f0*/  EXIT ;  /* 0x000000000000794d */ /* 0x000fea0003800000 */
.L_x_3:
[----:B------:R-:W2:Y:S01]  /*1a500*/  LDL R18, [R1+0x204] ;  /* 0x0002040001127983 */ /* 0x000ea20000100800 */
[----:B------:R-:W-:-:S03]  /*1a510*/  ULDC.64 UR4, c[0x0][0x750] ;  /* 0x0001d40000047ab9 */ /* 0x000fc60000000a00 */
[----:B------:R-:W3:Y:S01]  /*1a520*/  LDL R19, [R1+0x200] ;  /* 0x0002000001137983 */ /* 0x000ee20000100800 */
[----:B------:R-:W-:Y:S01]  /*1a530*/  PRMT R0, RZ, 0x7610, R0 ;  /* 0x00007610ff007816 */ /* 0x000fe20000000000 */
[----:B------:R-:W-:Y:S01]  /*1a540*/  IMAD.MOV.U32 R2, RZ, RZ, -0x1 ;  /* 0xffffffffff027424 */ /* 0x000fe200078e00ff */
[----:B------:R-:W-:Y:S01]  /*1a550*/  MOV R3, 0xffffffff ;  /* 0xffffffff00037802 */ /* 0x000fe20000000f00 */
[----:B------:R-:W-:Y:S01]  /*1a560*/  IMAD.MOV.U32 R10, RZ, RZ, -0x1 ;  /* 0xffffffffff0a7424 */ /* 0x000fe200078e00ff */
[----:B--2---:R-:W-:-:S04]  /*1a570*/  ISETP.GE.U32.AND P0, PT, R18, UR4, PT ;  /* 0x0000000412007c0c */ /* 0x004fc8000bf06070 */
[----:B---3--:R-:W-:-:S13]  /*1a580*/  ISETP.GE.U32.AND.EX P0, PT, R19, UR5, PT, P0 ;  /* 0x0000000513007c0c */ /* 0x008fda000bf06100 */
[----:B------:R-:W-:Y:S05]  /*1a590*/  @P0 BRA `(.L_x_410) ;  /* 0x0000000400600947 */ /* 0x000fea0003800000 */
[----:B------:R-:W0:Y:S01]  /*1a5a0*/  LDC.64 R12, c[0x0][0x728] ;  /* 0x0001ca00ff0c7b82 */ /* 0x000e220000000a00 */
[----:B------:R-:W-:Y:S01]  /*1a5b0*/  MOV R8, R18 ;  /* 0x0000001200087202 */ /* 0x000fe20000000f00 */
[----:B------:R-:W-:-:S06]  /*1a5c0*/  IMAD.MOV.U32 R9, RZ, RZ, R19 ;  /* 0x000000ffff097224 */ /* 0x000fcc00078e0013 */
[----:B------:R-:W1:Y:S08]  /*1a5d0*/  LDC R14, c[0x0][0x730] ;  /* 0x0001cc00ff0e7b82 */ /* 0x000e700000000800 */
[----:B------:R-:W2:Y:S01]  /*1a5e0*/  LDC.64 R16, c[0x0][0x720] ;  /* 0x0001c800ff107b82 */ /* 0x000ea20000000a00 */
[----:B0-----:R-:W-:-:S04]  /*1a5f0*/  ISETP.NE.U32.AND P0, PT, R12, RZ, PT ;  /* 0x000000ff0c00720c */ /* 0x001fc80003f05070 */
[----:B------:R-:W-:-:S13]  /*1a600*/  ISETP.NE.AND.EX P0, PT, R13, RZ, PT, P0 ;  /* 0x000000ff0d00720c */ /* 0x000fda0003f05300 */
[----:B-12---:R-:W-:Y:S05]  /*1a610*/  @!P0 BRA `(.L_x_411) ;  /* 0x0000000000288947 */ /* 0x006fea0003800000 */
[----:B------:R-:W0:Y:S02]  /*1a620*/  LDC R0, c[0x0][0x734] ;  /* 0x0001cd00ff007b82 */ /* 0x000e240000000800 */
[----:B0-----:R-:W-:-:S05]  /*1a630*/  IADD3 R9, P0, R18, R0, RZ ;  /* 0x0000000012097210 */ /* 0x001fca0007f1e0ff */
        /* <DEDUP_REMOVED lines=8> */
.L_x_411:
[--C-:B------:R-:W-:Y:S01]  /*1a6c0*/  SHF.R.U64 R10, R8, R14, R9.reuse ;  /* 0x0000000e080a7219 */ /* 0x100fe20000001209 */
[----:B------:R-:W0:Y:S01]  /*1a6d0*/  LDC R6, c[0x0][0x718] ;  /* 0x0001c600ff067b82 */ /* 0x000e220000000800 */
[----:B------:R-:W-:Y:S01]  /*1a6e0*/  I2FP.F32.U32 R8, R4 ;  /* 0x0000000400087245 */ /* 0x000fe20000201000 */
[----:B------:R-:W-:Y:S01]  /*1a6f0*/  ULDC UR4, c[0x0][0x150] ;  /* 0x0000540000047ab9 */ /* 0x000fe20000000800 */
[----:B------:R-:W-:Y:S01]  /*1a700*/  SHF.R.U32.HI R0, RZ, R14, R9 ;  /* 0x0000000eff007219 */ /* 0x000fe20000011609 */
[----:B------:R-:W-:Y:S01]  /*1a710*/  IMAD.MOV.U32 R3, RZ, RZ, R19 ;  /* 0x000000ffff037224 */ /* 0x000fe200078e0013 */
[----:B------:R-:W-:Y:S01]  /*1a720*/  IADD3 R5, P0, RZ, -R10, RZ ;  /* 0x8000000aff057210 */ /* 0x000fe20007f1e0ff */
[----:B------:R-:W-:Y:S01]  /*1a730*/  FMUL R9, R8, UR4 ;  /* 0x0000000408097c20 */ /* 0x000fe20008400000 */
[----:B------:R-:W-:Y:S01]  /*1a740*/  MOV R2, R18 ;  /* 0x0000001200027202 */ /* 0x000fe20000000f00 */
[----:B------:R-:W1:Y:S01]  /*1a750*/  LDC.64 R20, c[0x0][0x740] ;  /* 0x0001d000ff147b82 */ /* 0x000e620000000a00 */
[----:B------:R-:W-:Y:S01]  /*1a760*/  ULDC UR4, c[0x0][0x154] ;  /* 0x0000550000047ab9 */ /* 0x000fe20000000800 */
[----:B------:R-:W-:-:S02]  /*1a770*/  IMAD.X R7, RZ, RZ, ~R0, P0 ;  /* 0x000000ffff077224 */ /* 0x000fc400000e0e00 */
[----:B------:R-:W2:Y:S01]  /*1a780*/  F2I.U32.TRUNC.NTZ R9, R9 ;  /* 0x0000000900097305 */ /* 0x000ea2000020f000 */
[----:B------:R-:W-:-:S03]  /*1a790*/  IMAD.WIDE.U32 R2, R5, R16, R2 ;  /* 0x0000001005027225 */ /* 0x000fc600078e0002 */
[----:B------:R-:W3:Y:S01]  /*1a7a0*/  LDC R13, c[0x0][0x144] ;  /* 0x00005100ff0d7b82 */ /* 0x000ee20000000800 */
[----:B------:R-:W-:-:S04]  /*1a7b0*/  IMAD R0, R7, R16, RZ ;  /* 0x0000001007007224 */ /* 0x000fc800078e02ff */
[----:B------:R-:W-:-:S03]  /*1a7c0*/  IMAD R5, R5, R17, R0 ;  /* 0x0000001105057224 */ /* 0x000fc600078e0200 */
[----:B------:R-:W4:Y:S01]  /*1a7d0*/  LDC R12, c[0x0][0x708] ;  /* 0x0001c200ff0c7b82 */ /* 0x000f220000000800 */
[----:B------:R-:W-:Y:S01]  /*1a7e0*/  IMAD.IADD R3, R3, 0x1, R5 ;  /* 0x0000000103037824 */ /* 0x000fe200078e0205 */
[----:B--2---:R-:W-:-:S04]  /*1a7f0*/  IADD3 R0, -R9, RZ, RZ ;  /* 0x000000ff09007210 */ /* 0x004fc80007ffe1ff */
[-CC-:B0-----:R-:W-:Y:S02]  /*1a800*/  SHF.R.U64 R8, R2, R6.reuse, R3.reuse ;  /* 0x0000000602087219 */ /* 0x181fe40000001203 */
[----:B------:R-:W0:Y:S01]  /*1a810*/  LDC R7, c[0x0][0x758] ;  /* 0x0001d600ff077b82 */ /* 0x000e220000000800 */
[----:B------:R-:W-:Y:S02]  /*1a820*/  I2FP.F32.U32 R2, R11 ;  /* 0x0000000b00027245 */ /* 0x000fe40000201000 */
[----:B-1----:R-:W-:Y:S02]  /*1a830*/  ISETP.NE.U32.AND P0, PT, R20, RZ, PT ;  /* 0x000000ff1400720c */ /* 0x002fe40003f05070 */
[----:B------:R-:W-:Y:S01]  /*1a840*/  SHF.R.U32.HI R3, RZ, R6, R3 ;  /* 0x00000006ff037219 */ /* 0x000fe20000011603 */
[----:B------:R-:W-:Y:S01]  /*1a850*/  IMAD.MOV.U32 R6, RZ, RZ, -0x1 ;  /* 0xffffffffff067424 */ /* 0x000fe200078e00ff */
[----:B------:R-:W-:Y:S01]  /*1a860*/  ISETP.NE.AND.EX P0, PT, R21, RZ, PT, P0 ;  /* 0x000000ff1500720c */ /* 0x000fe20003f05300 */
[----:B------:R-:W1:Y:S01]  /*1a870*/  LDC R14, c[0x0][0x148] ;  /* 0x00005200ff0e7b82 */ /* 0x000e620000000800 */
[----:B---3--:R-:W-:-:S02]  /*1a880*/  IMAD R18, R13, R0, R4 ;  /* 0x000000000d127224 */ /* 0x008fc400078e0204 */
[----:B------:R-:W-:Y:S01]  /*1a890*/  FMUL R4, R2, UR4 ;  /* 0x0000000402047c20 */ /* 0x000fe20008400000 */
[----:B------:R-:W-:-:S04]  /*1a8a0*/  IMAD.MOV.U32 R2, RZ, RZ, 0x1 ;  /* 0x00000001ff027424 */ /* 0x000fc800078e00ff */
[----:B------:R-:W2:Y:S01]  /*1a8b0*/  LDC R16, c[0x0][0x700] ;  /* 0x0001c000ff107b82 */ /* 0x000ea20000000800 */
[-CC-:B----4-:R-:W-:Y:S02]  /*1a8c0*/  SHF.R.U64 R13, R8, R12.reuse, R3.reuse ;  /* 0x0000000c080d7219 */ /* 0x190fe40000001203 */
[----:B------:R-:W-:Y:S02]  /*1a8d0*/  SHF.R.U32.HI R0, RZ, R12, R3 ;  /* 0x0000000cff007219 */ /* 0x000fe40000011603 */
[----:B------:R3:W4:Y:S03]  /*1a8e0*/  F2I.U32.TRUNC.NTZ R12, R4 ;  /* 0x00000004000c7305 */ /* 0x000726000020f000 */
[----:B------:R-:W1:Y:S01]  /*1a8f0*/  LDC R17, c[0x0][0x748] ;  /* 0x0001d200ff117b82 */ /* 0x000e620000000800 */
[-C--:B0-----:R-:W-:Y:S02]  /*1a900*/  SHF.L.U32 R6, R6, R7.reuse, RZ ;  /* 0x0000000706067219 */ /* 0x081fe400000006ff */
[----:B------:R-:W-:-:S02]  /*1a910*/  SHF.R.U64 R15, R13, R7, R0 ;  /* 0x000000070d0f7219 */ /* 0x000fc40000001200 */
[-C--:B------:R-:W-:Y:S02]  /*1a920*/  SHF.L.U32 R22, R2, R7.reuse, RZ ;  /* 0x0000000702167219 */ /* 0x080fe400000006ff */
[----:B------:R-:W-:Y:S01]  /*1a930*/  SHF.R.U32.HI R3, RZ, R7, R0 ;  /* 0x00000007ff037219 */ /* 0x000fe20000011600 */
[----:B------:R-:W0:Y:S01]  /*1a940*/  LDC R19, c[0x0][0x738] ;  /* 0x0001ce00ff137b82 */ /* 0x000e220000000800 */
[----:B------:R-:W-:Y:S02]  /*1a950*/  LOP3.LUT R24, RZ, R6, RZ, 0x33, !PT ;  /* 0x00000006ff187212 */ /* 0x000fe400078e33ff */
[----:B------:R-:W-:-:S05]  /*1a960*/  MOV R2, R15 ;  /* 0x0000000f00027202 */ /* 0x000fca0000000f00 */
[----:B------:R-:W0:Y:S01]  /*1a970*/  LDC R23, c[0x0][0x710] ;  /* 0x0001c400ff177b82 */ /* 0x000e220000000800 */
[----:B---34-:R-:W-:Y:S05]  /*1a980*/  @!P0 BRA `(.L_x_412) ;  /* 0x0000000000288947 */ /* 0x018fea0003800000 */
[----:B------:R-:W3:Y:S02]  /*1a990*/  LDC R0, c[0x0][0x74c] ;  /* 0x0001d300ff007b82 */ /* 0x000ee40000000800 */
[----:B---3--:R-:W-:-:S05]  /*1a9a0*/  IADD3 R7, P0, R15, R0, RZ ;  /* 0x000000000f077210 */ /* 0x008fca0007f1e0ff */
[----:B------:R-:W-:-:S04]  /*1a9b0*/  IMAD.X R9, RZ, RZ, R3, P0 ;  /* 0x000000ffff097224 */ /* 0x000fc800000e0603 */
[----:B------:R-:W-:-:S04]  /*1a9c0*/  IMAD.WIDE.U32 R2, R9, R20, RZ ;  /* 0x0000001409027225 */ /* 0x000fc800078e00ff */
[----:B------:R-:W-:-:S04]  /*1a9d0*/  IMAD.WIDE.U32 R4, P0, R7, R21, R2 ;  /* 0x0000001507047225 */ /* 0x000fc80007800002 */
[----:B------:R-:W-:Y:S01]  /*1a9e0*/  IMAD.WIDE.U32 R2, R7, R20, RZ ;  /* 0x0000001407027225 */ /* 0x000fe200078e00ff */
[----:B------:R-:W-:-:S03]  /*1a9f0*/  MOV R6, R5 ;  /* 0x0000000500067202 */ /* 0x000fc60000000f00 */
[----:B------:R-:W-:Y:S01]  /*1aa00*/  IMAD.X R7, RZ, RZ, RZ, P0 ;  /* 0x000000ffff077224 */ /* 0x000fe200000e06ff */
[----:B------:R-:W-:-:S05]  /*1aa10*/  IADD3 RZ, P0, R3, R4, RZ ;  /* 0x0000000403ff7210 */ /* 0x000fca0007f1e0ff */
[----:B------:R-:W-:-:S08]  /*1aa20*/  IMAD.WIDE.U32.X R2, R9, R21, R6, P0 ;  /* 0x0000001509027225 */ /* 0x000fd000000e0406 */
.L_x_412:
[----:B-1----:R-:W-:Y:S01]  /*1aa30*/  SHF.R.U64 R3, R2, R17, R3 ;  /* 0x0000001102037219 */ /* 0x002fe20000001203 */
[----:B--2---:R-:W-:Y:S01]  /*1aa40*/  VIADD R5, R16, 0xffffffff ;  /* 0xffffffff10057836 */ /* 0x004fe20000000000 */
[----:B------:R-:W-:Y:S01]  /*1aa50*/  LOP3.LUT R0, R13, R24, RZ, 0xc0, !PT ;  /* 0x000000180d007212 */ /* 0x000fe200078ec0ff */
[----:B------:R-:W-:Y:S01]  /*1aa60*/  IMAD.MOV R12, RZ, RZ, -R12 ;  /* 0x000000ffff0c7224 */ /* 0x000fe200078e0a0c */
[----:B------:R-:W-:Y:S02]  /*1aa70*/  IADD3 R2, -R3, RZ, RZ ;  /* 0x000000ff03027210 */ /* 0x000fe40007ffe1ff */
[----:B------:R-:W-:Y:S01]  /*1aa80*/  LOP3.LUT R5, R8, R5, RZ, 0xc0, !PT ;  /* 0x0000000508057212 */ /* 0x000fe200078ec0ff */
[----:B------:R-:W-:Y:S02]  /*1aa90*/  IMAD R3, R22, R3, R0 ;  /* 0x0000000316037224 */ /* 0x000fe400078e0200 */
[----:B------:R-:W-:Y:S02]  /*1aaa0*/  @P4 IMAD R18, R14, R12, R11 ;  /* 0x0000000c0e124224 */ /* 0x000fe400078e020b */
[----:B0-----:R-:W-:-:S02]  /*1aab0*/  IMAD R0, R2, R19, R15 ;  /* 0x0000001302007224 */ /* 0x001fc400078e020f */
[----:B------:R-:W-:Y:S02]  /*1aac0*/  IMAD.MOV.U32 R2, RZ, RZ, 0x1 ;  /* 0x00000001ff027424 */ /* 0x000fe400078e00ff */
[----:B------:R-:W-:Y:S02]  /*1aad0*/  IMAD R3, R3, R23, R18 ;  /* 0x0000001703037224 */ /* 0x000fe400078e0212 */
[----:B------:R-:W-:Y:S01]  /*1aae0*/  IMAD R4, R0, R16, R5 ;  /* 0x0000001000047224 */ /* 0x000fe200078e0205 */
[----:B------:R-:W-:-:S04]  /*1aaf0*/  PRMT R0, R2, 0x7610, R0 ;  /* 0x0000761002007816 */ /* 0x000fc80000000000 */
[----:B------:R-:W-:Y:S02]  /*1ab00*/  SEL R2, R4, R3, !P4 ;  /* 0x0000000304027207 */ /* 0x000fe40006000000 */
[----:B------:R-:W-:-:S07]  /*1ab10*/  SEL R3, R3, R4, !P4 ;  /* 0x0000000403037207 */ /* 0x000fce0006000000 */
.L_x_410:
[----:B------:R-:W-:-:S08]  /*1ab20*/  NOP ;  /* 0x0000000000007918 */ /* 0x000fd00000000000 */
[----:B------:R-:W0:-:S00]  /*1ab30*/  USETMAXREG.DEALLOC.CTAPOOL 0x18 ;  /* 0x00000018000079c8 */ /* 0x000e0000080e0500 */
[----:B------:R-:W-:-:S13]  /*1ab40*/  ISETP.NE.AND P0, PT, RZ, UR7, PT ;  /* 0x00000007ff007c0c */ /* 0x000fda000bf05270 */
[----:B------:R-:W-:Y:S05]  /*1ab50*/  @P0 EXIT ;  /* 0x000000000000094d */ /* 0x000fea0003800000 */
[----:B0-----:R-:W-:Y:S01]  /*1ab60*/  LOP3.LUT P0, RZ, R0, 0xff, RZ, 0xc0, !PT ;  /* 0x000000ff00ff7812 */ /* 0x001fe2000780c0ff */
[----:B------:R-:W-:Y:S01]  /*1ab70*/  IMAD.MOV.U32 R0, RZ, RZ, 0x1 ;  /* 0x00000001ff007424 */ /* 0x000fe200078e00ff */
[----:B------:R-:W-:-:S11]  /*1ab80*/  MOV R6, RZ ;  /* 0x000000ff00067202 */ /* 0x000fd60000000f00 */
[----:B------:R-:W-:Y:S05]  /*1ab90*/  @!P0 BRA `(.L_x_413) ;  /* 0x0000000c00a88947 */ /* 0x000fea0003800000 */
[----:B------:R-:W0:Y:S01]  /*1aba0*/  LDC R0, c[0x0][0x28c] ;  /* 0x0000a300ff007b82 */ /* 0x000e220000000800 */
[----:B------:R-:W1:Y:S01]  /*1abb0*/  S2R R4, SR_TID.X ;  /* 0x0000000000047919 */ /* 0x000e620000002100 */
[----:B------:R-:W-:Y:S01]  /*1abc0*/  ULDC UR8, c[0x0][0xc] ;  /* 0x0000030000087ab9 */ /* 0x000fe20000000800 */
[----:B------:R-:W-:Y:S01]  /*1abd0*/  ULDC UR9, c[0x0][0x10] ;  /* 0x0000040000097ab9 */ /* 0x000fe20000000800 */
[----:B------:R-:W-:Y:S01]  /*1abe0*/  ULDC UR5, c[0x0][0x758] ;  /* 0x0001d60000057ab9 */ /* 0x000fe20000000800 */
[----:B------:R-:W-:Y:S01]  /*1abf0*/  UMOV UR7, 0xffffffff ;  /* 0xffffffff00077882 */ /* 0x000fe20000000000 */
[----:B------:R-:W-:Y:S01]  /*1ac00*/  UIMAD.WIDE.U32 UR8, UR8, UR9, URZ ;  /* 0x00000009080872a5 */ /* 0x000fe2000f8e003f */
[----:B------:R-:W-:Y:S01]  /*1ac10*/  BSSY B0, `(.L_x_413) ;  /* 0x00000e2000007945 */ /* 0x000fe20003800000 */
[----:B------:R-:W-:Y:S01]  /*1ac20*/  USHF.L.U32 UR10, UR7, UR5, URZ ;  /* 0x00000005070a7299 */ /* 0x000fe2000800063f */
[----:B------:R-:W-:Y:S01]  /*1ac30*/  IMAD.MOV.U32 R9, RZ, RZ, 0x1 ;  /* 0x00000001ff097424 */ /* 0x000fe200078e00ff */
[----:B------:R-:W-:Y:S01]  /*1ac40*/  ULDC UR4, c[0x0][0x700] ;  /* 0x0001c00000047ab9 */ /* 0x000fe20000000800 */
[----:B------:R-:W-:Y:S01]  /*1ac50*/  ULDC UR7, c[0x0][0x14] ;  /* 0x0000050000077ab9 */ /* 0x000fe20000000800 */
[----:B------:R-:W-:Y:S01]  /*1ac60*/  IMAD.MOV.U32 R6, RZ, RZ, RZ ;  /* 0x000000ffff067224 */ /* 0x000fe200078e00ff */
[----:B------:R-:W-:-:S02]  /*1ac70*/  UIMAD.WIDE.U32 UR42, UR8, UR7, URZ ;  /* 0x00000007082a72a5 */ /* 0x000fc4000f8e003f */
[----:B------:R-:W-:Y:S01]  /*1ac80*/  UIMAD UR14, UR9, UR7, URZ ;  /* 0x00000007090e72a4 */ /* 0x000fe2000f8e023f */
[----:B------:R-:W-:Y:S01]  /*1ac90*/  UMOV UR11, 0x1 ;  /* 0x00000001000b7882 */ /* 0x000fe20000000000 */
[----:B------:R-:W-:Y:S02]  /*1aca0*/  ULOP3.LUT UR15, UR6, 0x2, URZ, 0xfc, !UPT ;  /* 0x00000002060f7892 */ /* 0x000fe4000f8efc3f */
[----:B------:R-:W-:Y:S02]  /*1acb0*/  UIADD3 UR4, UR4, -0x1, URZ ;  /* 0xffffffff04047890 */ /* 0x000fe4000fffe03f */
[----:B------:R-:W-:Y:S01]  /*1acc0*/  USHF.L.U32 UR5, UR11, UR5, URZ ;  /* 0x000000050b057299 */ /* 0x000fe2000800063f */
[----:B0-----:R-:W-:Y:S01]  /*1acd0*/  VIADD R0, R0, 0x7f ;  /* 0x0000007f00007836 */ /* 0x001fe20000000000 */
[----:B------:R-:W-:Y:S02]  /*1ace0*/  ULOP3.LUT UR7, URZ, UR10, URZ, 0x33, !UPT ;  /* 0x0000000a3f077292 */ /* 0x000fe4000f8e333f */
[----:B------:R-:W-:-:S02]  /*1acf0*/  UIADD3 UR14, UR43, UR14, URZ ;  /* 0x0000000e2b0e7290 */ /* 0x000fc4000fffe03f */
[----:B------:R-:W-:Y:S01]  /*1ad00*/  SHF.R.S32.HI R5, RZ, 0x1f, R0 ;  /* 0x0000001fff057819 */ /* 0x000fe20000011400 */
[----:B------:R-:W-:-:S03]  /*1ad10*/  ULDC.64 UR44, c[0x0][0x198] ;  /* 0x00006600002c7ab9 */ /* 0x000fc60000000a00 */
[----:B------:R-:W-:Y:S02]  /*1ad20*/  LEA.HI R5, R5, R0, RZ, 0x7 ;  /* 0x0000000005057211 */ /* 0x000fe400078f38ff */
[C---:B-1----:R-:W-:Y:S02]  /*1ad30*/  LOP3.LUT P3, RZ, R4.reuse, 0x7f, RZ, 0xc0, !PT ;  /* 0x0000007f04ff7812 */ /* 0x042fe4000786c0ff */
[----:B------:R-:W-:Y:S02]  /*1ad40*/  SHF.R.S32.HI R7, RZ, 0x7, R5 ;  /* 0x00000007ff077819 */ /* 0x000fe40000011405 */
[----:B------:R-:W-:Y:S02]  /*1ad50*/  LOP3.LUT P0, RZ, R4, 0x1f, RZ, 0xc0, !PT ;  /* 0x0000001f04ff7812 */ /* 0x000fe4000780c0ff */
[----:B------:R-:W-:Y:S01]  /*1ad60*/  MOV R0, 0x1 ;  /* 0x0000000100007802 */ /* 0x000fe20000000f00 */
[----:B------:R-:W-:Y:S01]  /*1ad70*/  VIADD R14, R7, 0x1 ;  /* 0x00000001070e7836 */ /* 0x000fe20000000000 */
[----:B------:R-:W-:-:S13]  /*1ad80*/  PLOP3.LUT P0, PT, P0, P3, PT, 0x8a, 0x0 ;  /* 0x000000000000781c */ /* 0x000fda0000707172 */
.L_x_425:
[----:B------:R-:W-:-:S03]  /*1ad90*/  UMOV UR8, 0xffffffff ;  /* 0xffffffff00087882 */ /* 0x000fc60000000000 */
[----:B------:R-:W-:Y:S05]  /*1ada0*/  BRA.DIV UR8, `(.L_x_414) ;  /* 0x0000000e08b87947 */ /* 0x000fea000b800000 */
[----:B------:R-:W-:-:S13]  /*1adb0*/  ELECT P1, URZ, PT ;  /* 0x00000000003f782f */ /* 0x000fda0003820000 */
.L_x_434:
[----:B------:R-:W0:Y:S01]  /*1adc0*/  LDC R4, c[0x0][0x28c] ;  /* 0x0000a300ff047b82 */ /* 0x000e220000000800 */
[----:B------:R-:W-:Y:S01]  /*1add0*/  BSSY B1, `(.L_x_415) ;  /* 0x000004e000017945 */ /* 0x000fe20003800000 */
[----:B0-----:R-:W-:-:S13]  /*1ade0*/  ISETP.LT.OR P1, PT, R4, 0x1, !P1 ;  /* 0x000000010400780c */ /* 0x001fda0004f21670 */
[----:B------:R-:W-:Y:S05]  /*1adf0*/  @P1 BRA `(.L_x_416) ;  /* 0x00000004002c1947 */ /* 0x000fea0003800000 */
[C---:B------:R-:W-:Y:S01]  /*1ae00*/  IMAD.SHL.U32 R13, R3.reuse, 0x4, RZ ;  /* 0x00000004030d7824 */ /* 0x040fe200078e00ff */
[----:B------:R-:W-:Y:S01]  /*1ae10*/  SHF.L.U32 R2, R2, 0x8, RZ ;  /* 0x0000000802027819 */ /* 0x000fe200000006ff */
[----:B------:R-:W-:Y:S01]  /*1ae20*/  IMAD.SHL.U32 R3, R3, 0x100, RZ ;  /* 0x0000010003037824 */ /* 0x000fe200078e00ff */
[----:B------:R-:W-:Y:S01]  /*1ae30*/  MOV R15, RZ ;  /* 0x000000ff000f7202 */ /* 0x000fe20000000f00 */
[----:B------:R-:W-:Y:S01]  /*1ae40*/  IMAD.MOV.U32 R16, RZ, RZ, 0x40 ;  /* 0x00000040ff107424 */ /* 0x000fe200078e00ff */
[----:B------:R-:W-:Y:S01]  /*1ae50*/  MOV R5, R0 ;  /* 0x0000000000057202 */ /* 0x000fe20000000f00 */
[----:B------:R-:W-:Y:S02]  /*1ae60*/  IMAD.MOV.U32 R4, RZ, RZ, R14 ;  /* 0x000000ffff047224 */ /* 0x000fe400078e000e */
[----:B------:R-:W-:Y:S02]  /*1ae70*/  IMAD.MOV.U32 R8, RZ, RZ, R6 ;  /* 0x000000ffff087224 */ /* 0x000fe400078e0006 */
[----:B------:R-:W-:-:S07]  /*1ae80*/  IMAD.MOV.U32 R17, RZ, RZ, RZ ;  /* 0x000000ffff117224 */ /* 0x000fce00078e00ff */
.L_x_420:
[----:B------:R-:W0:Y:S01]  /*1ae90*/  S2R R12, SR_CgaCtaId ;  /* 0x00000000000c7919 */ /* 0x000e220000008800 */
[----:B------:R-:W-:-:S04]  /*1aea0*/  MOV R11, 0x400 ;  /* 0x00000400000b7802 */ /* 0x000fc80000000f00 */
[----:B0-----:R-:W-:Y:S02]  /*1aeb0*/  LEA R11, R12, R11, 0x18 ;  /* 0x0000000b0c0b7211 */ /* 0x001fe400078ec0ff */
[----:B------:R-:W-:Y:S02]  /*1aec0*/  SHF.L.U32 R12, R5, 0x1f, RZ ;  /* 0x0000001f050c7819 */ /* 0x000fe400000006ff */
[----:B------:R-:W-:-:S04]  /*1aed0*/  LEA R19, R8, R11, 0x3 ;  /* 0x0000000b08137211 */ /* 0x000fc800078e18ff */
[----:B------:R-:W0:Y:S02]  /*1aee0*/  SYNCS.PHASECHK.TRANS64.TRYWAIT P1, [R19+URZ+0x10], R12 ;  /* 0x0000100c130075a7 */ /* 0x000e24000802017f */
[----:B0-----:R-:W-:Y:S05]  /*1aef0*/  @!P1 BRA `(.L_x_417) ;  /* 0x0000000c00849947 */ /* 0x001fea0003800000 */
.L_x_435:
[----:B0-----:R-:W0:Y:S01]  /*1af00*/  @!P3 LDC R12, c[0x0][0x640] ;  /* 0x00019000ff0cbb82 */ /* 0x001e220000000800 */
[----:B------:R-:W-:-:S04]  /*1af10*/  UPRMT UR8, UR15, 0x9910, URZ ;  /* 0x000099100f087896 */ /* 0x000fc8000800003f */
[----:B------:R-:W-:-:S06]  /*1af20*/  UISETP.NE.AND UP0, UPT, UR8, 0x2, UPT ;  /* 0x000000020800788c */ /* 0x000fcc000bf05270 */
[----:B------:R-:W-:Y:S01]  /*1af30*/  PLOP3.LUT P1, PT, PT, PT, UP0, 0x80, 0x0 ;  /* 0x000000000000781c */ /* 0x000fe20003f2f008 */
[----:B0-----:R0:W-:-:S12]  /*1af40*/  @!P3 SYNCS.ARRIVE.TRANS64 RZ, [R19+URZ], R12 ;  /* 0x0000000c13ffb9a7 */ /* 0x0011d8000800003f */
[----:B------:R-:W-:Y:S05]  /*1af50*/  @P1 BRA `(.L_x_418) ;  /* 0x0000000000041947 */ /* 0x000fea0003800000 */
[----:B------:R-:W-:Y:S01]  /*1af60*/  BPT.TRAP 0x1 ;  /* 0x000000040000795c */ /* 0x000fe20000300000 */
.L_x_418:
[----:B------:R-:W-:Y:S05]  /*1af70*/  @P0 BRA `(.L_x_419) ;  /* 0x0000000000040947 */ /* 0x000fea0003800000 */
[----:B------:R-:W-:Y:S01]  /*1af80*/  BPT.TRAP 0x1 ;  /* 0x000000040000795c */ /* 0x000fe20000300000 */
.L_x_419:
[--C-:B0-----:R-:W-:Y:S01]  /*1af90*/  IMAD R12, R8, 0x8000, R11.reuse ;  /* 0x00008000080c7824 */ /* 0x101fe200078e020b */
[----:B------:R-:W-:Y:S01]  /*1afa0*/  R2UR UR18, R16 ;  /* 0x00000000101272ca */ /* 0x000fe200000e0000 */
[----:B------:R-:W-:Y:S01]  /*1afb0*/  VIADD R4, R4, 0xffffffff ;  /* 0xffffffff04047836 */ /* 0x000fe20000000000 */
[----:B------:R-:W-:Y:S01]  /*1afc0*/  R2UR UR33, R19 ;  /* 0x00000000132172ca */ /* 0x000fe200000e0000 */
[----:B------:R-:W-:Y:S01]  /*1afd0*/  UIADD3 UR22, UP0, UR44, 0xf0, URZ ;  /* 0x000000f02c167890 */ /* 0x000fe2000ff1e03f */
[----:B------:R-:W-:Y:S01]  /*1afe0*/  R2UR UR32, R12 ;  /* 0x000000000c2072ca */ /* 0x000fe200000e0000 */
[C---:B------:R-:W-:Y:S01]  /*1aff0*/  IMAD R12, R8.reuse, 0x1000, R11 ;  /* 0x00001000080c7824 */ /* 0x040fe200078e020b */
[----:B------:R-:W-:Y:S01]  /*1b000*/  LEA R11, R8, R11, 0x10 ;  /* 0x0000000b080b7211 */ /* 0x000fe200078e80ff */
[----:B------:R-:W-:Y:S01]  /*1b010*/  UIADD3 UR30, UP1, UR44, 0x1f0, URZ ;  /* 0x000001f02c1e7890 */ /* 0x000fe2000ff3e03f */
[----:B------:R-:W-:Y:S01]  /*1b020*/  R2UR UR36, R10 ;  /* 0x000000000a2472ca */ /* 0x000fe200000e0000 */
[----:B------:R-:W-:Y:S01]  /*1b030*/  UIADD3 UR38, UP2, UR44, 0x2f0, URZ ;  /* 0x000002f02c267890 */ /* 0x000fe2000ff5e03f */
[----:B------:R-:W-:Y:S01]  /*1b040*/  R2UR UR8, R12 ;  /* 0x000000000c0872ca */ /* 0x000fe200000e0000 */
[----:B------:R-:W-:Y:S01]  /*1b050*/  UIADD3.X UR23, URZ, UR45, URZ, UP0, !UPT ;  /* 0x0000002d3f177290 */ /* 0x000fe200087fe43f */
[----:B------:R-:W-:Y:S01]  /*1b060*/  R2UR UR16, R11 ;  /* 0x000000000b1072ca */ /* 0x000fe200000e0000 */
[----:B------:R-:W-:Y:S01]  /*1b070*/  UIADD3.X UR31, URZ, UR45, URZ, UP1, !UPT ;  /* 0x0000002d3f1f7290 */ /* 0x000fe20008ffe43f */
[----:B------:R-:W-:Y:S01]  /*1b080*/  R2UR UR34, R15 ;  /* 0x000000000f2272ca */ /* 0x000fe200000e0000 */
[----:B------:R-:W-:Y:S01]  /*1b090*/  UIADD3 UR26, UR18, -0x40, URZ ;  /* 0xffffffc0121a7890 */ /* 0x000fe2000fffe03f */
[----:B------:R-:W-:Y:S01]  /*1b0a0*/  R2UR UR35, R3 ;  /* 0x00000000032372ca */ /* 0x000fe200000e0000 */
[----:B------:R-:W-:Y:S01]  /*1b0b0*/  UIADD3 UR32, UR32, 0x100, URZ ;  /* 0x0000010020207890 */ /* 0x000fe2000fffe03f */
[----:B------:R-:W-:Y:S01]  /*1b0c0*/  R2UR UR11, R13 ;  /* 0x000000000d0b72ca */ /* 0x000fe200000e0000 */
[----:B------:R-:W-:Y:S01]  /*1b0d0*/  UIADD3.X UR39, URZ, UR45, URZ, UP2, !UPT ;  /* 0x0000002d3f277290 */ /* 0x000fe200097fe43f */
[C---:B------:R-:W-:Y:S01]  /*1b0e0*/  R2UR UR12, R17.reuse ;  /* 0x00000000110c72ca */ /* 0x040fe200000e0000 */
[----:B------:R-:W-:Y:S01]  /*1b0f0*/  VIADD R8, R8, 0x1 ;  /* 0x0000000108087836 */ /* 0x000fe20000000000 */
[----:B------:R-:W-:Y:S01]  /*1b100*/  R2UR UR27, R2 ;  /* 0x00000000021b72ca */ /* 0x000fe200000e0000 */
[----:B------:R-:W-:Y:S01]  /*1b110*/  UIADD3 UR8, UR8, 0x30100, URZ ;  /* 0x0003010008087890 */ /* 0x000fe2000fffe03f */
[----:B------:R-:W-:Y:S01]  /*1b120*/  ISETP.GT.AND P2, PT, R4, 0x1, PT ;  /* 0x000000010400780c */ /* 0x000fe20003f44270 */
[----:B------:R-:W-:Y:S01]  /*1b130*/  UIADD3 UR24, UR16, 0x10100, URZ ;  /* 0x0001010010187890 */ /* 0x000fe2000fffe03f */
[----:B------:R-:W-:Y:S01]  /*1b140*/  ISETP.NE.AND P1, PT, R8, 0x2, PT ;  /* 0x000000020800780c */ /* 0x000fe20003f25270 */
[----:B------:R-:W-:Y:S01]  /*1b150*/  UIADD3 UR16, UR16, 0x18100, URZ ;  /* 0x0001810010107890 */ /* 0x000fe2000fffe03f */
[----:B------:R-:W-:Y:S01]  /*1b160*/  IADD3 R17, R17, 0x1, RZ ;  /* 0x0000000111117810 */ /* 0x000fe20007ffe0ff */
[----:B------:R-:W-:Y:S01]  /*1b170*/  UMOV UR40, 0x0 ;  /* 0x0000000000287882 */ /* 0x000fe20000000000 */
[----:B------:R-:W-:Y:S01]  /*1b180*/  UMOV UR41, 0x10000000 ;  /* 0x1000000000297882 */ /* 0x000fe20000000000 */
[----:B------:R-:W-:Y:S01]  /*1b190*/  UMOV UR10, URZ ;  /* 0x0000003f000a7c82 */ /* 0x000fe20008000000 */
[----:B------:R-:W-:Y:S01]  /*1b1a0*/  UMOV UR9, UR33 ;  /* 0x0000002100097c82 */ /* 0x000fe20008000000 */
[----:B------:R-:W-:Y:S01]  /*1b1b0*/  UMOV UR13, UR36 ;  /* 0x00000024000d7c82 */ /* 0x000fe20008000000 */
[----:B------:R0:W-:Y:S01]  /*1b1c0*/  UTMALDG.3D [UR32], [UR22], desc[UR40] ;  /* 0x00002820160075b4 */ /* 0x0001e20008011000 */
[----:B------:R-:W-:Y:S01]  /*1b1d0*/  UMOV UR25, UR33 ;  /* 0x0000002100197c82 */ /* 0x000fe20008000000 */
[----:B------:R-:W-:Y:S01]  /*1b1e0*/  UMOV UR28, UR36 ;  /* 0x00000024001c7c82 */ /* 0x000fe20008000000 */
[----:B------:R-:W-:Y:S01]  /*1b1f0*/  UMOV UR17, UR33 ;  /* 0x0000002100117c82 */ /* 0x000fe20008000000 */
[----:B------:R-:W-:Y:S01]  /*1b200*/  UMOV UR19, UR27 ;  /* 0x0000001b00137c82 */ /* 0x000fe20008000000 */
[----:B------:R-:W-:Y:S01]  /*1b210*/  UMOV UR20, UR36 ;  /* 0x0000002400147c82 */ /* 0x000fe20008000000 */
[----:B------:R-:W-:Y:S01]  /*1b220*/  SEL R12, RZ, 0x1, P1 ;  /* 0x00000001ff0c7807 */ /* 0x000fe20000800000 */
[----:B------:R-:W-:Y:S01]  /*1b230*/  VIADD R16, R16, 0x80 ;  /* 0x0000008010107836 */ /* 0x000fe20000000000 */
[----:B------:R0:W-:Y:S01]  /*1b240*/  UTMALDG.4D [UR8], [UR30], desc[UR40] ;  /* 0x000028081e0075b4 */ /* 0x0001e20008019000 */
[----:B------:R-:W-:Y:S01]  /*1b250*/  VIADD R15, R15, 0x40 ;  /* 0x000000400f0f7836 */ /* 0x000fe20000000000 */
[----:B------:R-:W-:-:S02]  /*1b260*/  LOP3.LUT R5, R5, R12, RZ, 0x3c, !PT ;  /* 0x0000000c05057212 */ /* 0x000fc400078e3cff */
[----:B------:R-:W-:Y:S01]  /*1b270*/  SEL R8, R8, RZ, P1 ;  /* 0x000000ff08087207 */ /* 0x000fe20000800000 */
[----:B------:R0:W-:Y:S01]  /*1b280*/  UTMALDG.3D [UR24], [UR38], desc[UR40] ;  /* 0x00002818260075b4 */ /* 0x0001e20008011000 */
[----:B------:R0:W-:Y:S02]  /*1b290*/  UTMALDG.3D [UR16], [UR38], desc[UR40] ;  /* 0x00002810260075b4 */ /* 0x0001e40008011000 */
[----:B0-----:R-:W-:Y:S05]  /*1b2a0*/  @P2 BRA `(.L_x_420) ;  /* 0xfffffff800f82947 */ /* 0x001fea000383ffff */
.L_x_416:
[----:B------:R-:W-:Y:S05]  /*1b2b0*/  BSYNC B1 ;  /* 0x0000000000017941 */ /* 0x000fea0003800000 */
.L_x_415:
[----:B------:R-:W2:Y:S01]  /*1b2c0*/  LDL.LU R19, [R1+0x200] ;  /* 0x0002000001137983 */ /* 0x000ea20000300800 */
[----:B------:R-:W-:Y:S01]  /*1b2d0*/  LOP3.LUT P5, RZ, R9, 0xff, RZ, 0xc0, !PT ;  /* 0x000000ff09ff7812 */ /* 0x000fe200078ac0ff */
[----:B------:R-:W-:Y:S02]  /*1b2e0*/  ULDC.64 UR8, c[0x0][0x750] ;  /* 0x0001d40000087ab9 */ /* 0x000fe40000000a00 */
[----:B------:R-:W3:Y:S01]  /*1b2f0*/  LDL.LU R18, [R1+0x204] ;  /* 0x0002040001127983 */ /* 0x000ee20000300800 */
[----:B------:R-:W-:Y:S01]  /*1b300*/  IADD3 R6, R7, R6, RZ ;  /* 0x0000000607067210 */ /* 0x000fe20007ffe0ff */
[----:B------:R-:W-:Y:S01]  /*1b310*/  BSSY B1, `(.L_x_421) ;  /* 0x000006f000017945 */ /* 0x000fe20003800000 */
[----:B------:R-:W-:Y:S02]  /*1b320*/  MOV R10, 0xffffffff ;  /* 0xffffffff000a7802 */ /* 0x000fe40000000f00 */
[----:B------:R-:W-:Y:S02]  /*1b330*/  SHF.R.U32.HI R2, RZ, 0x1, R6 ;  /* 0x00000001ff027819 */ /* 0x000fe40000011606 */
[----:B------:R-:W-:-:S02]  /*1b340*/  ISETP.GT.U32.AND P1, PT, R6, 0x1, PT ;  /* 0x000000010600780c */ /* 0x000fc40003f24070 */
[----:B------:R-:W-:Y:S01]  /*1b350*/  LOP3.LUT R2, R2, 0x1, RZ, 0xc0, !PT ;  /* 0x0000000102027812 */ /* 0x000fe200078ec0ff */
[----:B------:R-:W0:Y:S01]  /*1b360*/  @P5 S2R R3, SR_CgaCtaId ;  /* 0x0000000000035919 */ /* 0x000e220000008800 */
[C---:B------:R-:W-:Y:S02]  /*1b370*/  ISETP.LT.U32.AND P1, PT, R7.reuse, 0x2, P1 ;  /* 0x000000020700780c */ /* 0x040fe40000f21070 */
[----:B------:R-:W-:Y:S02]  /*1b380*/  ISETP.NE.U32.AND P2, PT, R2, 0x1, PT ;  /* 0x000000010200780c */ /* 0x000fe40003f45070 */
[----:B------:R-:W-:Y:S02]  /*1b390*/  @P5 MOV R2, 0x400 ;  /* 0x0000040000025802 */ /* 0x000fe40000000f00 */
[----:B------:R-:W-:Y:S02]  /*1b3a0*/  ISETP.GT.U32.AND P2, PT, R7, 0x1, !P2 ;  /* 0x000000010700780c */ /* 0x000fe40005744070 */
[----:B------:R-:W-:-:S02]  /*1b3b0*/  LOP3.LUT R6, R6, 0x1, RZ, 0xc0, !PT ;  /* 0x0000000106067812 */ /* 0x000fc400078ec0ff */
[----:B------:R-:W-:Y:S02]  /*1b3c0*/  PRMT R4, RZ, 0x7610, R4 ;  /* 0x00007610ff047816 */ /* 0x000fe40000000004 */
[----:B------:R-:W-:Y:S02]  /*1b3d0*/  PRMT R9, RZ, 0x7610, R9 ;  /* 0x00007610ff097816 */ /* 0x000fe40000000009 */
[----:B0-----:R-:W-:Y:S02]  /*1b3e0*/  @P5 LEA R2, R3, R2, 0x18 ;  /* 0x0000000203025211 */ /* 0x001fe400078ec0ff */
[----:B------:R-:W-:Y:S02]  /*1b3f0*/  SEL R3, RZ, 0x1, !P1 ;  /* 0x00000001ff037807 */ /* 0x000fe40004800000 */
[----:B------:R0:W-:Y:S02]  /*1b400*/  @P5 SYNCS.ARRIVE.TRANS64.A1T0 RZ, [R2+URZ+0x38], RZ ;  /* 0x000038ff02ff59a7 */ /* 0x0001e4000810003f */
[----:B0-----:R-:W-:-:S04]  /*1b410*/  SEL R2, RZ, 0x1, !P2 ;  /* 0x00000001ff027807 */ /* 0x001fc80005000000 */
[----:B------:R-:W-:Y:S01]  /*1b420*/  LOP3.LUT R0, R2, R0, R3, 0x96, !PT ;  /* 0x0000000002007212 */ /* 0x000fe200078e9603 */
[----:B------:R-:W-:Y:S02]  /*1b430*/  IMAD.MOV.U32 R3, RZ, RZ, -0x1 ;  /* 0xffffffffff037424 */ /* 0x000fe400078e00ff */
[----:B------:R-:W-:Y:S01]  /*1b440*/  IMAD.MOV.U32 R2, RZ, RZ, -0x1 ;  /* 0xffffffffff027424 */ /* 0x000fe200078e00ff */
[----:B---3--:R-:W-:-:S04]  /*1b450*/  IADD3 R18, P1, R18, UR42, RZ ;  /* 0x0000002a12127c10 */ /* 0x008fc8000ff3e0ff */
[----:B--2---:R-:W-:Y:S01]  /*1b460*/  IADD3.X R19, R19, UR14, RZ, P1, !PT ;  /* 0x0000000e13137c10 */ /* 0x004fe20008ffe4ff */
[----:B------:R0:W-:Y:S01]  /*1b470*/  STL [R1+0x204], R18 ;  /* 0x0002041201007387 */ /* 0x0001e20000100800 */
[----:B------:R-:W-:-:S03]  /*1b480*/  ISETP.GE.U32.AND P1, PT, R18, UR8, PT ;  /* 0x0000000812007c0c */ /* 0x000fc6000bf26070 */
[----:B------:R0:W-:Y:S01]  /*1b490*/  STL [R1+0x200], R19 ;  /* 0x0002001301007387 */ /* 0x0001e20000100800 */
[----:B------:R-:W-:-:S13]  /*1b4a0*/  ISETP.GE.U32.AND.EX P1, PT, R19, UR9, PT, P1 ;  /* 0x0000000913007c0c */ /* 0x000fda000bf26110 */
[----:B0-----:R-:W-:Y:S05]  /*1b4b0*/  @P1 BRA `(.L_x_422) ;  /* 0x0000000400501947 */ /* 0x001fea0003800000 */
[----:B------:R-:W0:Y:S01]  /*1b4c0*/  S2R R8, SR_CTAID.X ;  /* 0x0000000000087919 */ /* 0x000e220000002500 */
[----:B------:R-:W-:Y:S01]  /*1b4d0*/  ULDC UR8, c[0x0][0x150] ;  /* 0x0000540000087ab9 */ /* 0x000fe20000000800 */
[----:B------:R-:W1:Y:S01]  /*1b4e0*/  LDC R3, c[0x0][0x144] ;  /* 0x00005100ff037b82 */ /* 0x000e620000000800 */
[----:B------:R-:W-:Y:S01]  /*1b4f0*/  ULDC UR11, c[0x0][0x730] ;  /* 0x0001cc00000b7ab9 */ /* 0x000fe20000000800 */
[----:B------:R-:W2:Y:S06]  /*1b500*/  S2R R5, SR_CTAID.Y ;  /* 0x0000000000057919 */ /* 0x000eac0000002600 */
[----:B------:R-:W3:Y:S01]  /*1b510*/  LDC R12, c[0x0][0x148] ;  /* 0x00005200ff0c7b82 */ /* 0x000ee20000000800 */
[----:B0-----:R-:W-:-:S02]  /*1b520*/  I2FP.F32.U32 R2, R8 ;  /* 0x0000000800027245 */ /* 0x001fc40000201000 */
[----:B--2---:R-:W-:-:S03]  /*1b530*/  I2FP.F32.U32 R4, R5 ;  /* 0x0000000500047245 */ /* 0x004fc60000201000 */
[----:B------:R-:W-:Y:S01]  /*1b540*/  FMUL R2, R2, UR8 ;  /* 0x0000000802027c20 */ /* 0x000fe20008400000 */
[----:B------:R-:W-:Y:S02]  /*1b550*/  ULDC UR8, c[0x0][0x154] ;  /* 0x0000550000087ab9 */ /* 0x000fe40000000800 */
[----:B------:R-:W-:Y:S01]  /*1b560*/  FMUL R10, R4, UR8 ;  /* 0x00000008040a7c20 */ /* 0x000fe20008400000 */
[----:B------:R-:W-:Y:S02]  /*1b570*/  ULDC.64 UR8, c[0x0][0x728] ;  /* 0x0001ca0000087ab9 */ /* 0x000fe40000000a00 */
[----:B------:R-:W0:Y:S01]  /*1b580*/  F2I.U32.TRUNC.NTZ R2, R2 ;  /* 0x0000000200027305 */ /* 0x000e22000020f000 */
[----:B------:R-:W-:-:S04]  /*1b590*/  ISETP.NE.U32.AND P1, PT, RZ, UR8, PT ;  /* 0x00000008ff007c0c */ /* 0x000fc8000bf25070 */
[----:B------:R-:W-:-:S03]  /*1b5a0*/  ISETP.NE.AND.EX P1, PT, RZ, UR9, PT, P1 ;  /* 0x00000009ff007c0c */ /* 0x000fc6000bf25310 */
[----:B------:R-:W2:Y:S01]  /*1b5b0*/  F2I.U32.TRUNC.NTZ R10, R10 ;  /* 0x0000000a000a7305 */ /* 0x000ea2000020f000 */
[----:B0-----:R-:W-:Y:S01]  /*1b5c0*/  IMAD.MOV R4, RZ, RZ, -R2 ;  /* 0x000000ffff047224 */ /* 0x001fe200078e0a02 */
[----:B------:R-:W-:-:S03]  /*1b5d0*/  MOV R2, R18 ;  /* 0x0000001200027202 */ /* 0x000fc60000000f00 */
[----:B-1----:R-:W-:Y:S02]  /*1b5e0*/  IMAD R8, R3, R4, R8 ;  /* 0x0000000403087224 */ /* 0x002fe400078e0208 */
[----:B--2---:R-:W-:-:S04]  /*1b5f0*/  IMAD.MOV R3, RZ, RZ, -R10 ;  /* 0x000000ffff037224 */ /* 0x004fc800078e0a0a */
[----:B---3--:R-:W-:Y:S02]  /*1b600*/  @P4 IMAD R8, R12, R3, R5 ;  /* 0x000000030c084224 */ /* 0x008fe400078e0205 */
[----:B------:R-:W-:Y:S01]  /*1b610*/  IMAD.MOV.U32 R3, RZ, RZ, R19 ;  /* 0x000000ffff037224 */ /* 0x000fe200078e0013 */
[----:B------:R-:W-:Y:S06]  /*1b620*/  @!P1 BRA `(.L_x_423) ;  /* 0x0000000000289947 */ /* 0x000fec0003800000 */
[----:B------:R-:W-:Y:S02]  /*1b630*/  ULDC UR10, c[0x0][0x734] ;  /* 0x0001cd00000a7ab9 */ /* 0x000fe40000000800 */
[----:B------:R-:W-:-:S05]  /*1b640*/  IADD3 R3, P1, R18, UR10, RZ ;  /* 0x0000000a12037c10 */ /* 0x000fca000ff3e0ff */
[----:B------:R-:W-:-:S04]  /*1b650*/  IMAD.X R11, RZ, RZ, R19, P1 ;  /* 0x000000ffff0b7224 */ /* 0x000fc800008e0613 */
[----:B------:R-:W-:-:S04]  /*1b660*/  IMAD.WIDE.U32 R4, R11, UR8, RZ ;  /* 0x000000080b047c25 */ /* 0x000fc8000f8e00ff */
[----:B------:R-:W-:-:S04]  /*1b670*/  IMAD.WIDE.U32 R4, P1, R3, UR9, R4 ;  /* 0x0000000903047c25 */ /* 0x000fc8000f820004 */
[----:B------:R-:W-:-:S04]  /*1b680*/  IMAD.WIDE.U32 R2, R3, UR8, RZ ;  /* 0x0000000803027c25 */ /* 0x000fc8000f8e00ff */
[----:B------:R-:W-:Y:S01]  /*1b690*/  IMAD.MOV.U32 R2, RZ, RZ, R5 ;  /* 0x000000ffff027224 */ /* 0x000fe200078e0005 */
[----:B------:R-:W-:Y:S02]  /*1b6a0*/  IADD3 RZ, P2, R3, R4, RZ ;  /* 0x0000000403ff7210 */ /* 0x000fe40007f5e0ff */
[----:B------:R-:W-:-:S03]  /*1b6b0*/  IADD3.X R3, RZ, RZ, RZ, P1, !PT ;  /* 0x000000ffff037210 */ /* 0x000fc60000ffe4ff */
[----:B------:R-:W-:-:S08]  /*1b6c0*/  IMAD.WIDE.U32.X R2, R11, UR9, R2, P2 ;  /* 0x000000090b027c25 */ /* 0x000fd000090e0402 */
.L_x_423:
[--C-:B------:R-:W-:Y:S01]  /*1b6d0*/  SHF.R.U64 R10, R2, UR11, R3.reuse ;  /* 0x0000000b020a7c19 */ /* 0x100fe20008001203 */
[----:B------:R-:W-:Y:S01]  /*1b6e0*/  ULDC.64 UR8, c[0x0][0x720] ;  /* 0x0001c80000087ab9 */ /* 0x000fe20000000a00 */
[----:B------:R-:W-:Y:S01]  /*1b6f0*/  SHF.R.U32.HI R2, RZ, UR11, R3 ;  /* 0x0000000bff027c19 */ /* 0x000fe20008011603 */
[----:B------:R-:W-:Y:S01]  /*1b700*/  IMAD.MOV.U32 R3, RZ, RZ, R19 ;  /* 0x000000ffff037224 */ /* 0x000fe200078e0013 */
[----:B------:R-:W-:Y:S01]  /*1b710*/  IADD3 R11, P1, RZ, -R10, RZ ;  /* 0x8000000aff0b7210 */ /* 0x000fe20007f3e0ff */
[----:B------:R-:W-:-:S04]  /*1b720*/  ULDC.64 UR10, c[0x0][0x740] ;  /* 0x0001d000000a7ab9 */ /* 0x000fc80000000a00 */
[----:B------:R-:W-:Y:S01]  /*1b730*/  IMAD.X R2, RZ, RZ, ~R2, P1 ;  /* 0x000000ffff027224 */ /* 0x000fe200008e0e02 */
[----:B------:R-:W-:-:S03]  /*1b740*/  ISETP.NE.U32.AND P1, PT, RZ, UR10, PT ;  /* 0x0000000aff007c0c */ /* 0x000fc6000bf25070 */
[----:B------:R-:W-:Y:S01]  /*1b750*/  IMAD R2, R2, UR8, RZ ;  /* 0x0000000802027c24 */ /* 0x000fe2000f8e02ff */
[----:B------:R-:W-:-:S03]  /*1b760*/  ISETP.NE.AND.EX P1, PT, RZ, UR11, PT, P1 ;  /* 0x0000000bff007c0c */ /* 0x000fc6000bf25310 */
[----:B------:R-:W-:Y:S01]  /*1b770*/  IMAD R5, R11, UR9, R2 ;  /* 0x000000090b057c24 */ /* 0x000fe2000f8e0202 */
[----:B------:R-:W-:-:S05]  /*1b780*/  MOV R2, R18 ;  /* 0x0000001200027202 */ /* 0x000fca0000000f00 */
[----:B------:R-:W-:Y:S01]  /*1b790*/  IMAD.WIDE.U32 R2, R11, UR8, R2 ;  /* 0x000000080b027c25 */ /* 0x000fe2000f8e0002 */
[----:B------:R-:W-:-:S03]  /*1b7a0*/  ULDC UR8, c[0x0][0x718] ;  /* 0x0001c60000087ab9 */ /* 0x000fc60000000800 */
[----:B------:R-:W-:-:S05]  /*1b7b0*/  IMAD.IADD R3, R3, 0x1, R5 ;  /* 0x0000000103037824 */ /* 0x000fca00078e0205 */
[--C-:B------:R-:W-:Y:S02]  /*1b7c0*/  SHF.R.U64 R11, R2, UR8, R3.reuse ;  /* 0x00000008020b7c19 */ /* 0x100fe40008001203 */
[----:B------:R-:W-:Y:S01]  /*1b7d0*/  SHF.R.U32.HI R2, RZ, UR8, R3 ;  /* 0x00000008ff027c19 */ /* 0x000fe20008011603 */
[----:B------:R-:W-:-:S03]  /*1b7e0*/  ULDC UR8, c[0x0][0x708] ;  /* 0x0001c20000087ab9 */ /* 0x000fc60000000800 */
[--C-:B------:R-:W-:Y:S02]  /*1b7f0*/  SHF.R.U32.HI R3, RZ, UR8, R2.reuse ;  /* 0x00000008ff037c19 */ /* 0x100fe40008011602 */
[----:B------:R-:W-:Y:S01]  /*1b800*/  SHF.R.U64 R12, R11, UR8, R2 ;  /* 0x000000080b0c7c19 */ /* 0x000fe20008001202 */
[----:B------:R-:W-:Y:S02]  /*1b810*/  ULDC UR8, c[0x0][0x758] ;  /* 0x0001d60000087ab9 */ /* 0x000fe40000000800 */
[--C-:B------:R-:W-:Y:S02]  /*1b820*/  SHF.R.U32.HI R15, RZ, UR8, R3.reuse ;  /* 0x00000008ff0f7c19 */ /* 0x100fe40008011603 */
[----:B------:R-:W-:-:S03]  /*1b830*/  SHF.R.U64 R13, R12, UR8, R3 ;  /* 0x000000080c0d7c19 */ /* 0x000fc60008001203 */
[----:B------:R-:W-:Y:S01]  /*1b840*/  IMAD.MOV.U32 R3, RZ, RZ, R15 ;  /* 0x000000ffff037224 */ /* 0x000fe200078e000f */
[----:B------:R-:W-:Y:S01]  /*1b850*/  MOV R2, R13 ;  /* 0x0000000d00027202 */ /* 0x000fe20000000f00 */
        /* <DEDUP_REMOVED lines=11> */
.L_x_424:
[----:B------:R-:W-:Y:S01]  /*1b910*/  ULDC UR8, c[0x0][0x748] ;  /* 0x0001d20000087ab9 */ /* 0x000fe20000000800 */
[----:B------:R-:W-:Y:S02]  /*1b920*/  LOP3.LUT R12, R12, UR7, RZ, 0xc0, !PT ;  /* 0x000000070c0c7c12 */ /* 0x000fe4000f8ec0ff */
[----:B------:R-:W-:Y:S01]  /*1b930*/  SHF.R.U64 R3, R2, UR8, R3 ;  /* 0x0000000802037c19 */ /* 0x000fe20008001203 */
[----:B------:R-:W-:Y:S01]  /*1b940*/  ULDC UR8, c[0x0][0x738] ;  /* 0x0001ce0000087ab9 */ /* 0x000fe20000000800 */
[----:B------:R-:W-:-:S03]  /*1b950*/  MOV R4, 0x1 ;  /* 0x0000000100047802 */ /* 0x000fc60000000f00 */
[----:B------:R-:W-:Y:S02]  /*1b960*/  IMAD.MOV R2, RZ, RZ, -R3 ;  /* 0x000000ffff027224 */ /* 0x000fe400078e0a03 */
[----:B------:R-:W-:Y:S02]  /*1b970*/  IMAD R5, R3, UR5, R12 ;  /* 0x0000000503057c24 */ /* 0x000fe4000f8e020c */
[----:B------:R-:W-:Y:S01]  /*1b980*/  IMAD R13, R2, UR8, R13 ;  /* 0x00000008020d7c24 */ /* 0x000fe2000f8e020d */
[----:B------:R-:W-:Y:S01]  /*1b990*/  ULDC UR8, c[0x0][0x710] ;  /* 0x0001c40000087ab9 */ /* 0x000fe20000000800 */
[----:B------:R-:W-:Y:S01]  /*1b9a0*/  LOP3.LUT R2, R11, UR4, RZ, 0xc0, !PT ;  /* 0x000000040b027c12 */ /* 0x000fe2000f8ec0ff */
[----:B------:R-:W-:Y:S01]  /*1b9b0*/  IMAD R8, R5, UR8, R8 ;  /* 0x0000000805087c24 */ /* 0x000fe2000f8e0208 */
[----:B------:R-:W-:-:S03]  /*1b9c0*/  ULDC UR8, c[0x0][0x700] ;  /* 0x0001c00000087ab9 */ /* 0x000fc60000000800 */
[----:B------:R-:W-:-:S05]  /*1b9d0*/  IMAD R13, R13, UR8, R2 ;  /* 0x000000080d0d7c24 */ /* 0x000fca000f8e0202 */
[----:B------:R-:W-:Y:S02]  /*1b9e0*/  SEL R2, R13, R8, !P4 ;  /* 0x000000080d027207 */ /* 0x000fe40006000000 */
[----:B------:R-:W-:-:S07]  /*1b9f0*/  SEL R3, R8, R13, !P4 ;  /* 0x0000000d08037207 */ /* 0x000fce0006000000 */
.L_x_422:
[----:B------:R-:W-:Y:S05]  /*1ba00*/  BSYNC B1 ;  /* 0x0000000000017941 */ /* 0x000fea0003800000 */
.L_x_421:
[----:B------:R-:W-:-:S13]  /*1ba10*/  LOP3.LUT P1, RZ, R4, 0xff, RZ, 0xc0, !PT ;  /* 0x000000ff04ff7812 */ /* 0x000fda000782c0ff */
[----:B------:R-:W-:Y:S05]  /*1ba20*/  @P1 BRA `(.L_x_425) ;  /* 0xfffffff000d81947 */ /* 0x000fea000383ffff */
[----:B------:R-:W-:Y:S05]  /*1ba30*/  BSYNC B0 ;  /* 0x0000000000007941 */ /* 0x000fea0003800000 */
.L_x_413:
[----:B------:R-:W-:-:S03]  /*1ba40*/  UMOV UR8, 0xffffffff ;  /* 0xffffffff00087882 */ /* 0x000fc60000000000 */
[----:B------:R-:W-:Y:S05]  /*1ba50*/  BRA.DIV UR8, `(.L_x_426) ;  /* 0x0000000208c07947 */ /* 0x000fea000b800000 */
[----:B------:R-:W-:-:S13]  /*1ba60*/  ELECT P0, URZ, PT ;  /* 0x00000000003f782f */ /* 0x000fda0003800000 */
.L_x_438:
[----:B------:R-:W-:Y:S04]  /*1ba70*/  BSSY B0, `(.L_x_427) ;  /* 0x000001a000007945 */ /* 0x000fe80003800000 */
[----:B------:R-:W-:Y:S05]  /*1ba80*/  @!P0 BRA `(.L_x_428) ;  /* 0x0000000000608947 */ /* 0x000fea0003800000 */
[----:B------:R-:W-:-:S04]  /*1ba90*/  ULOP3.LUT UR8, UR6, 0x2, URZ, 0xfc, !UPT ;  /* 0x0000000206087892 */ /* 0x000fc8000f8efc3f */
[----:B------:R-:W-:-:S06]  /*1baa0*/  UISETP.NE.AND UP0, UPT, UR8, 0x3, UPT ;  /* 0x000000030800788c */ /* 0x000fcc000bf05270 */
[----:B------:R-:W-:-:S13]  /*1bab0*/  PLOP3.LUT P0, PT, PT, PT, UP0, 0x80, 0x0 ;  /* 0x000000000000781c */ /* 0x000fda0003f0f008 */
[----:B------:R-:W-:Y:S05]  /*1bac0*/  @!P0 BRA `(.L_x_429) ;  /* 0x0000000000048947 */ /* 0x000fea0003800000 */
[----:B------:R-:W-:Y:S01]  /*1bad0*/  BPT.TRAP 0x1 ;  /* 0x000000040000795c */ /* 0x000fe20000300000 */
.L_x_429:
[----:B------:R-:W0:Y:S01]  /*1bae0*/  S2R R3, SR_CgaCtaId ;  /* 0x0000000000037919 */ /* 0x000e220000008800 */
[----:B------:R-:W-:-:S04]  /*1baf0*/  MOV R2, 0x400 ;  /* 0x0000040000027802 */ /* 0x000fc80000000f00 */
[----:B0-----:R-:W-:Y:S02]  /*1bb00*/  LEA R3, R3, R2, 0x18 ;  /* 0x0000000203037211 */ /* 0x001fe400078ec0ff */
[----:B------:R-:W-:-:S03]  /*1bb10*/  SHF.L.U32 R2, R0, 0x1f, RZ ;  /* 0x0000001f00027819 */ /* 0x000fc600000006ff */
[----:B------:R-:W-:-:S04]  /*1bb20*/  VIADD R3, R3, 0x10 ;  /* 0x0000001003037836 */ /* 0x000fc80000000000 */
[----:B------:R-:W-:-:S04]  /*1bb30*/  IMAD R5, R6, 0x8, R3 ;  /* 0x0000000806057824 */ /* 0x000fc800078e0203 */
[----:B------:R-:W0:Y:S02]  /*1bb40*/  SYNCS.PHASECHK.TRANS64.TRYWAIT P0, [R5+URZ], R2 ;  /* 0x00000002050075a7 */ /* 0x000e24000800017f */
[----:B0-----:R-:W-:Y:S05]  /*1bb50*/  @!P0 BRA `(.L_x_430) ;  /* 0x0000000000a48947 */ /* 0x001fea0003800000 */
.L_x_439:
[----:B------:R-:W-:-:S04]  /*1bb60*/  IADD3 R6, R6, 0x1, RZ ;  /* 0x0000000106067810 */ /* 0x000fc80007ffe0ff */
[----:B------:R-:W-:-:S04]  /*1bb70*/  ISETP.NE.AND P0, PT, R6, 0x2, PT ;  /* 0x000000020600780c */ /* 0x000fc80003f05270 */
[----:B0-----:R-:W-:Y:S02]  /*1bb80*/  SEL R5, RZ, 0x1, P0 ;  /* 0x00000001ff057807 */ /* 0x001fe40000000000 */
[----:B------:R-:W-:Y:S02]  /*1bb90*/  SEL R6, R6, RZ, P0 ;  /* 0x000000ff06067207 */ /* 0x000fe40000000000 */
[----:B------:R-:W-:-:S03]  /*1bba0*/  LOP3.LUT R0, R0, R5, RZ, 0x3c, !PT ;  /* 0x0000000500007212 */ /* 0x000fc600078e3cff */
[----:B------:R-:W-:Y:S01]  /*1bbb0*/  IMAD R3, R6, 0x8, R3 ;  /* 0x0000000806037824 */ /* 0x000fe200078e0203 */
[----:B------:R-:W-:-:S07]  /*1bbc0*/  SHF.L.U32 R0, R0, 0x1f, RZ ;  /* 0x0000001f00007819 */ /* 0x000fce00000006ff */
.L_x_431:
[----:B0-----:R0:W1:Y:S02]  /*1bbd0*/  SYNCS.PHASECHK.TRANS64.TRYWAIT P0, [R3+URZ], R0 ;  /* 0x00000000030075a7 */ /* 0x001064000800017f */
[----:B-1----:R-:W-:Y:S05]  /*1bbe0*/  @!P0 NANOSLEEP.SYNCS 0x989680 ;  /* 0x009896800000895d */ /* 0x002fea0003900000 */
[----:B------:R-:W1:Y:S02]  /*1bbf0*/  @!P0 SYNCS.PHASECHK.TRANS64 P0, [R3+URZ], R0 ;  /* 0x00000000030085a7 */ /* 0x000e64000800007f */
[----:B-1----:R-:W-:Y:S05]  /*1bc00*/  @!P0 BRA `(.L_x_431) ;  /* 0xfffffffc00f08947 */ /* 0x002fea000383ffff */
.L_x_428:
[----:B------:R-:W-:Y:S05]  /*1bc10*/  BSYNC B0 ;  /* 0x0000000000007941 */ /* 0x000fea0003800000 */
.L_x_427:
[----:B------:R-:W-:Y:S05]  /*1bc20*/  EXIT ;  /* 0x000000000000794d */ /* 0x000fea0003800000 */
.L_x_17:
[----:B--2---:R-:W-:-:S04]  /*1bc30*/  IMAD.U32 R4, RZ, RZ, UR8 ;  /* 0x00000008ff047e24 */ /* 0x004fc8000f8e00ff */
[----:B------:R2:W3:Y:S03]  /*1bc40*/  SYNCS.PHASECHK.TRANS64.TRYWAIT P0, [R4+URZ], R0 ;  /* 0x00000000040075a7 */ /* 0x0004e6000800017f */
[----:B---3--:R-:W-:Y:S05]  /*1bc50*/  @!P0 NANOSLEEP.SYNCS 0x989680 ;  /* 0x009896800000895d */ /* 0x008fea0003900000 */
[----:B------:R-:W3:Y:S02]  /*1bc60*/  @!P0 SYNCS.PHASECHK.TRANS64 P0, [R4+URZ], R0 ;  /* 0x00000000040085a7 */ /* 0x000ee4000800007f */
[----:B---3--:R-:W-:Y:S05]  /*1bc70*/  @!P0 BRA `(.L_x_17) ;  /* 0xfffffffc00ec8947 */ /* 0x008fea000383ffff */
[----:B------:R-:W-:Y:S05]  /*1bc80*/  BRA `(.L_x_16) ;  /* 0xfffffe60007c7947 */ /* 0x000fea000383ffff */
.L_x_414:
[----:B------:R-:W-:Y:S01]  /*1bc90*/  BSSY B1, `(.L_x_432) ;  /* 0x0000006000017945 */ /* 0x000fe20003800000 */
[----:B------:R-:W-:-:S07]  /*1bca0*/  MOV R4, 0xffffffff ;  /* 0xffffffff00047802 */ /* 0x000fce0000000f00 */
[----:B------:R-:W-:Y:S05]  /*1bcb0*/  WARPSYNC.COLLECTIVE R4, `(.L_x_433) ;  /* 0x00000000040c7348 */ /* 0x000fea0003c00000 */
[----:B------:R-:W-:Y:S02]  /*1bcc0*/  ELECT P1, UR62, PT ;  /* 0x00000000003e782f */ /* 0x000fe40003820000 */
[----:B------:R-:W-:Y:S01]  /*1bcd0*/  MOV R4, UR62 ;  /* 0x0000003e00047c02 */ /* 0x000fe20008000f00 */
[----:B------:R-:W-:Y:S10]  /*1bce0*/  ENDCOLLECTIVE ;  /* 0x000000000000791b */ /* 0x000ff40003800000 */
.L_x_433:
[----:B------:R-:W-:Y:S05]  /*1bcf0*/  BSYNC B1 ;  /* 0x0000000000017941 */ /* 0x000fea0003800000 */
.L_x_432:
[----:B------:R-:W-:Y:S05]  /*1bd00*/  BRA `(.L_x_434) ;  /* 0xfffffff0002c7947 */ /* 0x000fea000383ffff */
.L_x_417:
[----:B0-----:R0:W1:Y:S02]  /*1bd10*/  SYNCS.PHASECHK.TRANS64.TRYWAIT P1, [R19+URZ+0x10], R12 ;  /* 0x0000100c130075a7 */ /* 0x001064000802017f */
[----:B-1----:R-:W-:Y:S05]  /*1bd20*/  @!P1 NANOSLEEP.SYNCS 0x989680 ;  /* 0x009896800000995d */ /* 0x002fea0003900000 */
[----:B------:R-:W1:Y:S02]  /*1bd30*/  @!P1 SYNCS.PHASECHK.TRANS64 P1, [R19+URZ+0x10], R12 ;  /* 0x0000100c130095a7 */ /* 0x000e64000802007f */
[----:B-1----:R-:W-:Y:S05]  /*1bd40*/  @!P1 BRA `(.L_x_417) ;  /* 0xfffffffc00f09947 */ /* 0x002fea000383ffff */
[----:B------:R-:W-:Y:S05]  /*1bd50*/  BRA `(.L_x_435) ;  /* 0xfffffff000687947 */ /* 0x000fea000383ffff */
.L_x_426:
[----:B------:R-:W-:Y:S01]  /*1bd60*/  BSSY B0, `(.L_x_436) ;  /* 0x0000006000007945 */ /* 0x000fe20003800000 */
[----:B------:R-:W-:-:S07]  /*1bd70*/  IMAD.MOV.U32 R4, RZ, RZ, -0x1 ;  /* 0xffffffffff047424 */ /* 0x000fce00078e00ff */
[----:B------:R-:W-:Y:S05]  /*1bd80*/  WARPSYNC.COLLECTIVE R4, `(.L_x_437) ;  /* 0x00000000040c7348 */ /* 0x000fea0003c00000 */
[----:B------:R-:W-:Y:S02]  /*1bd90*/  ELECT P1, UR62, PT ;  /* 0x00000000003e782f */ /* 0x000fe40003820000 */
[----:B------:R-:W-:Y:S01]  /*1bda0*/  MOV R4, UR62 ;  /* 0x0000003e00047c02 */ /* 0x000fe20008000f00 */
[----:B------:R-:W-:Y:S10]  /*1bdb0*/  ENDCOLLECTIVE ;  /* 0x000000000000791b */ /* 0x000ff40003800000 */
.L_x_437:
[----:B------:R-:W-:Y:S05]  /*1bdc0*/  BSYNC B0 ;  /* 0x0000000000007941 */ /* 0x000fea0003800000 */
.L_x_436:
[----:B------:R-:W-:Y:S01]  /*1bdd0*/  PLOP3.LUT P0, PT, P1, PT, PT, 0x80, 0x0 ;  /* 0x000000000000781c */ /* 0x000fe20000f0f070 */
[----:B------:R-:W-:-:S12]  /*1bde0*/  BRA `(.L_x_438) ;  /* 0xfffffffc00207947 */ /* 0x000fd8000383ffff */
.L_x_430:
[----:B0-----:R0:W1:Y:S02]  /*1bdf0*/  SYNCS.PHASECHK.TRANS64.TRYWAIT P0, [R5+URZ], R2 ;  /* 0x00000002050075a7 */ /* 0x001064000800017f */
[----:B-1----:R-:W-:Y:S05]  /*1be00*/  @!P0 NANOSLEEP.SYNCS 0x989680 ;  /* 0x009896800000895d */ /* 0x002fea0003900000 */
[----:B------:R-:W1:Y:S02]  /*1be10*/  @!P0 SYNCS.PHASECHK.TRANS64 P0, [R5+URZ], R2 ;  /* 0x00000002050085a7 */ /* 0x000e64000800007f */
[----:B-1----:R-:W-:Y:S05]  /*1be20*/  @!P0 BRA `(.L_x_430) ;  /* 0xfffffffc00f08947 */ /* 0x002fea000383ffff */
[----:B------:R-:W-:Y:S05]  /*1be30*/  BRA `(.L_x_439) ;  /* 0xfffffffc00487947 */ /* 0x000fea000383ffff */
.L_x_440:
[----:B------:R-:W-:-:S00]  /*1be40*/  BRA `(.L_x_440) ;  /* 0xfffffffc00fc7947 */ /* 0x000fc0000383ffff */
[----:B------:R-:W-:-:S00]  /*1be50*/  NOP ;  /* 0x0000000000007918 */ /* 0x000fc00000000000 */
        /* <DEDUP_REMOVED lines=10> */
.L_x_441:


//--------------------- .nv.shared._ZN7cutlass13device_kernelINS_4gemm6kernel13GemmUniversalIN4cute5tupleIJiiiiEEENS1_10collective13CollectiveMmaINS1_40MainloopSm90TmaGmmaWarpSpecializedSparseILi2ENS5_IJNS4_1CILi1EEESB_SB_EEENS1_35KernelTmaWarpSpecializedCooperativeEEENS5_IJNSA_ILi256EEESF_NSA_ILi128EEEEEENS_6half_tENS5_IJNS4_6LayoutINS5_IJiNS5_IJNSA_ILi2EEEiEEEiEEENS5_IJlNS5_IJSB_SK_EEElEEEEENSJ_INS5_IJNS5_IJNS5_IJNSA_ILi8EEESK_NSA_ILi4EEEEEEiEEENS5_IJNS5_IJNSA_ILi16EEESK_SR_EEEiEEEiEEENS5_IJNS5_IJNS5_IJSG_SU_NSA_ILi2048EEEEEENSA_ILi8192EEEEEENS5_IJNS5_IJSB_NSA_ILi1024EEENSA_ILi32EEEEEElEEElEEEEEEEESI_NS5_IJlSB_lEEENS4_8TiledMMAINS4_8MMA_AtomIJNS4_4SM904GMMA6SPARSE27GMMA_64x256x32_F32F16F16_SSILNS1D_5MajorE0ELS1G_0ELNS1D_7ScaleInE1ELS1H_1ELNS1D_9SparseSelE0EEEEEENSJ_INS5_IJSK_SB_SB_EEENS5_IJSB_NSA_ILi0EEES1M_EEEEENS5_IJNS4_10UnderscoreES1P_S1P_EEEEENS4_13SM90_TMA_LOADENS4_14ComposedLayoutINS4_7SwizzleILi3ELi4ELi3EEENS4_25smem_sparse_ptr_flag_bitsILi2ELi16EEENSJ_INS5_IJNS5_IJSB_SQ_EEENS5_IJSK_NSA_ILi64EEEEEEEEENS5_IJNS5_IJS1M_SG_EEESN_EEEEEEEvNS4_8identityES1S_NS1T_IS1V_NS4_18smem_ptr_flag_bitsILi16EEENSJ_INS5_IJSQ_S1Z_EEENS5_IJS1Z_SB_EEEEEEEvS26_EENS_8epilogue10collective6detail29Sm90TmaWarpSpecializedAdapterINS2F_15DefaultEpilogueIfNS5_IJSB_llEEES2J_NS2E_6thread17LinearCombinationIfLi1EffLNS2K_9ScaleType4KindE0ELNS_15FloatRoundStyleE2EfEENS1_15EpilogueDefaultEEEEEvvEEEEvNT_6ParamsE --------------------------
	.section	.nv.shared._ZN7cutlass13device_kernelINS_4gemm6kernel13GemmUniversalIN4cute5tupleIJiiiiEEENS1_10collective13CollectiveMmaINS1_40MainloopSm90TmaGmmaWarpSpecializedSparseILi2ENS5_IJNS4_1CILi1EEESB_SB_EEENS1_35KernelTmaWarpSpecializedCooperativeEEENS5_IJNSA_ILi256EEESF_NSA_ILi128EEEEEENS_6half_tENS5_IJNS4_6LayoutINS5_IJiNS5_IJNSA_ILi2EEEiEEEiEEENS5_IJlNS5_IJSB_SK_EEElEEEEENSJ_INS5_IJNS5_IJNS5_IJNSA_ILi8EEESK_NSA_ILi4EEEEEEiEEENS5_IJNS5_IJNSA_ILi16EEESK_SR_EEEiEEEiEEENS5_IJNS5_IJNS5_IJSG_SU_NSA_ILi2048EEEEEENSA_ILi8192EEEEEENS5_IJNS5_IJSB_NSA_ILi1024EEENSA_ILi32EEEEEElEEElEEEEEEEESI_NS5_IJlSB_lEEENS4_8TiledMMAINS4_8MMA_AtomIJNS4_4SM904GMMA6SPARSE27GMMA_64x256x32_F32F16F16_SSILNS1D_5MajorE0ELS1G_0ELNS1D_7ScaleInE1ELS1H_1ELNS1D_9SparseSelE0EEEEEENSJ_INS5_IJSK_SB_SB_EEENS5_IJSB_NSA_ILi0EEES1M_EEEEENS5_IJNS4_10UnderscoreES1P_S1P_EEEEENS4_13SM90_TMA_LOADENS4_14ComposedLayoutINS4_7SwizzleILi3ELi4ELi3EEENS4_25smem_sparse_ptr_flag_bitsILi2ELi16EEENSJ_INS5_IJNS5_IJSB_SQ_EEENS5_IJSK_NSA_ILi64EEEEEEEEENS5_IJNS5_IJS1M_SG_EEESN_EEEEEEEvNS4_8identityES1S_NS1T_IS1V_NS4_18smem_ptr_flag_bitsILi16EEENSJ_INS5_IJSQ_S1Z_EEENS5_IJS1Z_SB_EEEEEEEvS26_EENS_8epilogue10collective6detail29Sm90TmaWarpSpecializedAdapterINS2F_15DefaultEpilogueIfNS5_IJSB_llEEES2J_NS2E_6thread17LinearCombinationIfLi1EffLNS2K_9ScaleType4KindE0ELNS_15FloatRoundStyleE2EfEENS1_15EpilogueDefaultEEEEEvvEEEEvNT_6ParamsE,"aw",@nobits
	.sectionflags	@""
	.align	16
	.zero		1024


//--------------------- .nv.shared.reserved.0     --------------------------
	.section	.nv.shared.reserved.0,"aw",@nobits
	.weak		__nv_reservedSMEM_offset_0_alias
	.size		__nv_reservedSMEM_offset_0_alias, 0, 0
	.other		__nv_reservedSMEM_offset_0_alias,@"STO_CUDA_RESERVED_SHARED STV_DEFAULT"
__nv_reservedSMEM_offset_0_alias:
	.zero		0


//--------------------- .nv.global                --------------------------
	.section	.nv.global,"aw",@nobits
.nv.global:
	.type		_ZN39_INTERNAL_bbd316b6_4_k_cu_0695f809_32454cute1_E,@object
	.size		_ZN39_INTERNAL_bbd316b6_4_k_cu_0695f809_32454cute1_E,(_ZN39_INTERNAL_bbd316b6_4_k_cu_0695f809_32454cuda3std3__45__cpo6cbeginE - _ZN39_INTERNAL_bbd316b6_4_k_cu_0695f809_32454cute1_E)
_ZN39_INTERNAL_bbd316b6_4_k_cu_0695f809_32454cute1_E:
	.zero		1
	.type		_ZN39_INTERNAL_bbd316b6_4_k_cu_0695f809_32454cuda3std3__45__cpo6cbeginE,@object
	.size		_ZN39_INTERNAL_bbd316b6_4_k_cu_0695f809_32454cuda3std3__45__cpo6cbeginE,(_ZN39_INTERNAL_bbd316b6_4_k_cu_0695f809_32454cuda3std3__48in_placeE - _ZN39_INTERNAL_bbd316b6_4_k_cu_0695f809_32454cuda3std3__45__cpo6cbeginE)
_ZN39_INTERNAL_bbd316b6_4_k_cu_0695f809_32454cuda3std3__45__cpo6cbeginE:
	.zero		1
	.type		_ZN39_INTERNAL_bbd316b6_4_k_cu_0695f809_32454cuda3std3__48in_placeE,@object
	.size		_ZN39_INTERNAL_bbd316b6_4_k_cu_0695f809_32454cuda3std3__48in_placeE,(_ZN39_INTERNAL_bbd316b6_4_k_cu_0695f809_32454cuda3std6ranges3__45__cpo9iter_moveE - _ZN39_INTERNAL_bbd316b6_4_k_cu_0695f809_32454cuda3std3__48in_placeE)
_ZN39_INTERNAL_bbd316b6_4_k_cu_0695f809_32454cuda3std3__48in_placeE:
	.zero		1
	.type		_ZN39_INTERNAL_bbd316b6_4_k_cu_0695f809_32454cuda3std6ranges3__45__cpo9iter_moveE,@object
	.size		_ZN39_INTERNAL_bbd316b6_4_k_cu_0695f809_32454cuda3std6ranges3__45__cpo9iter_moveE,(_ZN39_INTERNAL_bbd316b6_4_k_cu_0695f809_32454cuda3std3__45__cpo5beginE - _ZN39_INTERNAL_bbd316b6_4_k_cu_0695f809_32454cuda3std6ranges3__45__cpo9iter_moveE)
_ZN39_INTERNAL_bbd316b6_4_k_cu_0695f809_32454cuda3std6ranges3__45__cpo9iter_moveE:
	.zero		1
	.type		_ZN39_INTERNAL_bbd316b6_4_k_cu_0695f809_32454cuda3std3__45__cpo5beginE,@object
	.size		_ZN39_INTERNAL_bbd316b6_4_k_cu_0695f809_32454cuda3std3__45__cpo5beginE,(_ZN39_INTERNAL_bbd316b6_4_k_cu_0695f809_32454cuda3std3__441_GLOBAL__N__bbd316b6_4_k_cu_0695f809_32456ignoreE - _ZN39_INTERNAL_bbd316b6_4_k_cu_0695f809_32454cuda3std3__45__cpo5beginE)
_ZN39_INTERNAL_bbd316b6_4_k_cu_0695f809_32454cuda3std3__45__cpo5beginE:
	.zero		1
	.type		_ZN39_INTERNAL_bbd316b6_4_k_cu_0695f809_32454cuda3std3__441_GLOBAL__N__bbd316b6_4_k_cu_0695f809_32456ignoreE,@object
	.size		_ZN39_INTERNAL_bbd316b6_4_k_cu_0695f809_32454cuda3std3__441_GLOBAL__N__bbd316b6_4_k_cu_0695f809_32456ignoreE,(_ZN39_INTERNAL_bbd316b6_4_k_cu_0695f809_32454cute7productE - _ZN39_INTERNAL_bbd316b6_4_k_cu_0695f809_32454cuda3std3__441_GLOBAL__N__bbd316b6_4_k_cu_0695f809_32456ignoreE)
_ZN39_INTERNAL_bbd316b6_4_k_cu_0695f809_32454cuda3std3__441_GLOBAL__N__bbd316b6_4_k_cu_0695f809_32456ignoreE:
	.zero		1
	.type		_ZN39_INTERNAL_bbd316b6_4_k_cu_0695f809_32454cute7productE,@object
	.size		_ZN39_INTERNAL_bbd316b6_4_k_cu_0695f809_32454cute7productE,(_ZN39_INTERNAL_bbd316b6_4_k_cu_0695f809_32454cuda3std3__45__cpo3endE - _ZN39_INTERNAL_bbd316b6_4_k_cu_0695f809_32454cute7productE)
_ZN39_INTERNAL_bbd316b6_4_k_cu_0695f809_32454cute7productE:
	.zero		1
	.type		_ZN39_INTERNAL_bbd316b6_4_k_cu_0695f809_32454cuda3std3__45__cpo3endE,@object
	.size		_ZN39_INTERNAL_bbd316b6_4_k_cu_0695f809_32454cuda3std3__45__cpo3endE,(_ZN39_INTERNAL_bbd316b6_4_k_cu_0695f809_32454cuda3std3__419piecewise_constructE - _ZN39_INTERNAL_bbd316b6_4_k_cu_0695f809_32454cuda3std3__45__cpo3endE)
_ZN39_INTERNAL_bbd316b6_4_k_cu_0695f809_32454cuda3std3__45__cpo3endE:
	.zero		1
	.type		_ZN39_INTERNAL_bbd316b6_4_k_cu_0695f809_32454cuda3std3__419piecewise_constructE,@object
	.size		_ZN39_INTERNAL_bbd316b6_4_k_cu_0695f809_32454cuda3std3__419piecewise_constructE,(_ZN39_INTERNAL_bbd316b6_4_k_cu_0695f809_32454cuda3std3__45__cpo4cendE - _ZN39_INTERNAL_bbd316b6_4_k_cu_0695f809_32454cuda3std3__419piecewise_constructE)
_ZN39_INTERNAL_bbd316b6_4_k_cu_0695f809_32454cuda3std3__419piecewise_constructE:
	.zero		1
	.type		_ZN39_INTERNAL_bbd316b6_4_k_cu_0695f809_32454cuda3std3__45__cpo4cendE,@object
	.size		_ZN39_INTERNAL_bbd316b6_4_k_cu_0695f809_32454cuda3std3__45__cpo4cendE,(_ZN39_INTERNAL_bbd316b6_4_k_cu_0695f809_32454cuda3std6ranges3__45__cpo4swapE - _ZN39_INTERNAL_bbd316b6_4_k_cu_0695f809_32454cuda3std3__45__cpo4cendE)
_ZN39_INTERNAL_bbd316b6_4_k_cu_0695f809_32454cuda3std3__45__cpo4cendE:
	.zero		1
	.type		_ZN39_INTERNAL_bbd316b6_4_k_cu_0695f809_32454cuda3std6ranges3__45__cpo4swapE,@object
	.size		_ZN39_INTERNAL_bbd316b6_4_k_cu_0695f809_32454cuda3std6ranges3__45__cpo4swapE,(.L_7 - _ZN39_INTERNAL_bbd316b6_4_k_cu_0695f809_32454cuda3std6ranges3__45__cpo4swapE)
_ZN39_INTERNAL_bbd316b6_4_k_cu_0695f809_32454cuda3std6ranges3__45__cpo4swapE:
	.zero		1
.L_7:


//--------------------- .nv.constant0._ZN7cutlass13device_kernelINS_4gemm6kernel13GemmUniversalIN4cute5tupleIJiiiiEEENS1_10collective13CollectiveMmaINS1_40MainloopSm90TmaGmmaWarpSpecializedSparseILi2ENS5_IJNS4_1CILi1EEESB_SB_EEENS1_35KernelTmaWarpSpecializedCooperativeEEENS5_IJNSA_ILi256EEESF_NSA_ILi128EEEEEENS_6half_tENS5_IJNS4_6LayoutINS5_IJiNS5_IJNSA_ILi2EEEiEEEiEEENS5_IJlNS5_IJSB_SK_EEElEEEEENSJ_INS5_IJNS5_IJNS5_IJNSA_ILi8EEESK_NSA_ILi4EEEEEEiEEENS5_IJNS5_IJNSA_ILi16EEESK_SR_EEEiEEEiEEENS5_IJNS5_IJNS5_IJSG_SU_NSA_ILi2048EEEEEENSA_ILi8192EEEEEENS5_IJNS5_IJSB_NSA_ILi1024EEENSA_ILi32EEEEEElEEElEEEEEEEESI_NS5_IJlSB_lEEENS4_8TiledMMAINS4_8MMA_AtomIJNS4_4SM904GMMA6SPARSE27GMMA_64x256x32_F32F16F16_SSILNS1D_5MajorE0ELS1G_0ELNS1D_7ScaleInE1ELS1H_1ELNS1D_9SparseSelE0EEEEEENSJ_INS5_IJSK_SB_SB_EEENS5_IJSB_NSA_ILi0EEES1M_EEEEENS5_IJNS4_10UnderscoreES1P_S1P_EEEEENS4_13SM90_TMA_LOADENS4_14ComposedLayoutINS4_7SwizzleILi3ELi4ELi3EEENS4_25smem_sparse_ptr_flag_bitsILi2ELi16EEENSJ_INS5_IJNS5_IJSB_SQ_EEENS5_IJSK_NSA_ILi64EEEEEEEEENS5_IJNS5_IJS1M_SG_EEESN_EEEEEEEvNS4_8identityES1S_NS1T_IS1V_NS4_18smem_ptr_flag_bitsILi16EEENSJ_INS5_IJSQ_S1Z_EEENS5_IJS1Z_SB_EEEEEEEvS26_EENS_8epilogue10collective6detail29Sm90TmaWarpSpecializedAdapterINS2F_15DefaultEpilogueIfNS5_IJSB_llEEES2J_NS2E_6thread17LinearCombinationIfLi1EffLNS2K_9ScaleType4KindE0ELNS_15FloatRoundStyleE2EfEENS1_15EpilogueDefaultEEEEEvvEEEEvNT_6ParamsE --------------------------
	.section	.nv.constant0._ZN7cutlass13device_kernelINS_4gemm6kernel13GemmUniversalIN4cute5tupleIJiiiiEEENS1_10collective13CollectiveMmaINS1_40MainloopSm90TmaGmmaWarpSpecializedSparseILi2ENS5_IJNS4_1CILi1EEESB_SB_EEENS1_35KernelTmaWarpSpecializedCooperativeEEENS5_IJNSA_ILi256EEESF_NSA_ILi128EEEEEENS_6half_tENS5_IJNS4_6LayoutINS5_IJiNS5_IJNSA_ILi2EEEiEEEiEEENS5_IJlNS5_IJSB_SK_EEElEEEEENSJ_INS5_IJNS5_IJNS5_IJNSA_ILi8EEESK_NSA_ILi4EEEEEEiEEENS5_IJNS5_IJNSA_ILi16EEESK_SR_EEEiEEEiEEENS5_IJNS5_IJNS5_IJSG_SU_NSA_ILi2048EEEEEENSA_ILi8192EEEEEENS5_IJNS5_IJSB_NSA_ILi1024EEENSA_ILi32EEEEEElEEElEEEEEEEESI_NS5_IJlSB_lEEENS4_8TiledMMAINS4_8MMA_AtomIJNS4_4SM904GMMA6SPARSE27GMMA_64x256x32_F32F16F16_SSILNS1D_5MajorE0ELS1G_0ELNS1D_7ScaleInE1ELS1H_1ELNS1D_9SparseSelE0EEEEEENSJ_INS5_IJSK_SB_SB_EEENS5_IJSB_NSA_ILi0EEES1M_EEEEENS5_IJNS4_10UnderscoreES1P_S1P_EEEEENS4_13SM90_TMA_LOADENS4_14ComposedLayoutINS4_7SwizzleILi3ELi4ELi3EEENS4_25smem_sparse_ptr_flag_bitsILi2ELi16EEENSJ_INS5_IJNS5_IJSB_SQ_EEENS5_IJSK_NSA_ILi64EEEEEEEEENS5_IJNS5_IJS1M_SG_EEESN_EEEEEEEvNS4_8identityES1S_NS1T_IS1V_NS4_18smem_ptr_flag_bitsILi16EEENSJ_INS5_IJSQ_S1Z_EEENS5_IJS1Z_SB_EEEEEEEvS26_EENS_8epilogue10collective6detail29Sm90TmaWarpSpecializedAdapterINS2F_15DefaultEpilogueIfNS5_IJSB_llEEES2J_NS2E_6thread17LinearCombinationIfLi1EffLNS2K_9ScaleType4KindE0ELNS_15FloatRoundStyleE2EfEENS1_15EpilogueDefaultEEEEEvvEEEEvNT_6ParamsE,"a",@progbits
	.sectionflags	@""
	.align	4
.nv.constant0._ZN7cutlass13device_kernelINS_4gemm6kernel13GemmUniversalIN4cute5tupleIJiiiiEEENS1_10collective13CollectiveMmaINS1_40MainloopSm90TmaGmmaWarpSpecializedSparseILi2ENS5_IJNS4_1CILi1EEESB_SB_EEENS1_35KernelTmaWarpSpecializedCooperativeEEENS5_IJNSA_ILi256EEESF_NSA_ILi128EEEEEENS_6half_tENS5_IJNS4_6LayoutINS5_IJiNS5_IJNSA_ILi2EEEiEEEiEEENS5_IJlNS5_IJSB_SK_EEElEEEEENSJ_INS5_IJNS5_IJNS5_IJNSA_ILi8EEESK_NSA_ILi4EEEEEEiEEENS5_IJNS5_IJNSA_ILi16EEESK_SR_EEEiEEEiEEENS5_IJNS5_IJNS5_IJSG_SU_NSA_ILi2048EEEEEENSA_ILi8192EEEEEENS5_IJNS5_IJSB_NSA_ILi1024EEENSA_ILi32EEEEEElEEElEEEEEEEESI_NS5_IJlSB_lEEENS4_8TiledMMAINS4_8MMA_AtomIJNS4_4SM904GMMA6SPARSE27GMMA_64x256x32_F32F16F16_SSILNS1D_5MajorE0ELS1G_0ELNS1D_7ScaleInE1ELS1H_1ELNS1D_9SparseSelE0EEEEEENSJ_INS5_IJSK_SB_SB_EEENS5_IJSB_NSA_ILi0EEES1M_EEEEENS5_IJNS4_10UnderscoreES1P_S1P_EEEEENS4_13SM90_TMA_LOADENS4_14ComposedLayoutINS4_7SwizzleILi3ELi4ELi3EEENS4_25smem_sparse_ptr_flag_bitsILi2ELi16EEENSJ_INS5_IJNS5_IJSB_SQ_EEENS5_IJSK_NSA_ILi64EEEEEEEEENS5_IJNS5_IJS1M_SG_EEESN_EEEEEEEvNS4_8identityES1S_NS1T_IS1V_NS4_18smem_ptr_flag_bitsILi16EEENSJ_INS5_IJSQ_S1Z_EEENS5_IJS1Z_SB_EEEEEEEvS26_EENS_8epilogue10collective6detail29Sm90TmaWarpSpecializedAdapterINS2F_15DefaultEpilogueIfNS5_IJSB_llEEES2J_NS2E_6thread17LinearCombinationIfLi1EffLNS2K_9ScaleType4KindE0ELNS_15FloatRoundStyleE2EfEENS1_15EpilogueDefaultEEEEEvvEEEEvNT_6ParamsE:
	.zero		1920


//--------------------- SYMBOLS --------------------------

	.type		.nv.reservedSmem.offset0,@object
	.size		.nv.reservedSmem.offset0,0x4
